	.headerflags	@"EF_CUDA_TEXMODE_UNIFIED EF_CUDA_64BIT_ADDRESS EF_CUDA_ACCELERATORS EF_CUDA_SM90 EF_CUDA_VIRTUAL_SM(EF_CUDA_SM90)"
	.elftype	@"ET_EXEC"


//--------------------- .nv.info                  --------------------------
	.section	.nv.info,"",@"SHT_CUDA_INFO"
	.align	4


	//----- nvinfo : EIATTR_REGCOUNT
	.align		4
        /*0000*/ 	.byte	0x04, 0x2f
        /*0002*/ 	.short	(.L_1 - .L_0)
	.align		4
.L_0:
        /*0004*/ 	.word	index@(triton_poi_fused_cat_23)
        /*0008*/ 	.word	0x00000020


	//----- nvinfo : EIATTR_MIN_STACK_SIZE
	.align		4
.L_1:
        /*000c*/ 	.byte	0x04, 0x12
        /*000e*/ 	.short	(.L_3 - .L_2)
	.align		4
.L_2:
        /*0010*/ 	.word	index@(triton_poi_fused_cat_23)
        /*0014*/ 	.word	0x00000000


	//----- nvinfo : EIATTR_FRAME_SIZE
	.align		4
.L_3:
        /*0018*/ 	.byte	0x04, 0x11
        /*001a*/ 	.short	(.L_5 - .L_4)
	.align		4
.L_4:
        /*001c*/ 	.word	index@(triton_poi_fused_cat_23)
        /*0020*/ 	.word	0x00000000


	//----- nvinfo : EIATTR_MIN_STACK_SIZE
	.align		4
.L_5:
        /*0024*/ 	.byte	0x04, 0x12
        /*0026*/ 	.short	(.L_7 - .L_6)
	.align		4
.L_6:
        /*0028*/ 	.word	index@(triton_poi_fused_cat_23)
        /*002c*/ 	.word	0x00000000
.L_7:


//--------------------- .nv.info.triton_poi_fused_cat_23 --------------------------
	.section	.nv.info.triton_poi_fused_cat_23,"",@"SHT_CUDA_INFO"
	.sectionflags	@""
	.align	4


	//----- nvinfo : EIATTR_CUDA_API_VERSION
	.align		4
        /*0000*/ 	.byte	0x04, 0x37
        /*0002*/ 	.short	(.L_9 - .L_8)
.L_8:
        /*0004*/ 	.word	0x0000007c


	//----- nvinfo : EIATTR_KPARAM_INFO
	.align		4
.L_9:
        /*0008*/ 	.byte	0x04, 0x17
        /*000a*/ 	.short	(.L_11 - .L_10)
.L_10:
        /*000c*/ 	.word	0x00000000
        /*0010*/ 	.short	0x001e
        /*0012*/ 	.short	0x00f0
        /*0014*/ 	.byte	0x00, 0xf0, 0x11, 0x00


	//----- nvinfo : EIATTR_KPARAM_INFO
	.align		4
.L_11:
        /*0018*/ 	.byte	0x04, 0x17
        /*001a*/ 	.short	(.L_13 - .L_12)
.L_12:
        /*001c*/ 	.word	0x00000000
        /*0020*/ 	.short	0x001d
        /*0022*/ 	.short	0x00e8
        /*0024*/ 	.byte	0x00, 0xf4, 0x21, 0x00


	//----- nvinfo : EIATTR_KPARAM_INFO
	.align		4
.L_13:
        /*0028*/ 	.byte	0x04, 0x17
        /*002a*/ 	.short	(.L_15 - .L_14)
.L_14:
        /*002c*/ 	.word	0x00000000
        /*0030*/ 	.short	0x001c
        /*0032*/ 	.short	0x00e0
        /*0034*/ 	.byte	0x00, 0xf4, 0x21, 0x00


	//----- nvinfo : EIATTR_KPARAM_INFO
	.align		4
.L_15:
        /*0038*/ 	.byte	0x04, 0x17
        /*003a*/ 	.short	(.L_17 - .L_16)
.L_16:
        /*003c*/ 	.word	0x00000000
        /*0040*/ 	.short	0x001b
        /*0042*/ 	.short	0x00d8
        /*0044*/ 	.byte	0x00, 0xf4, 0x21, 0x00


	//----- nvinfo : EIATTR_KPARAM_INFO
	.align		4
.L_17:
        /*0048*/ 	.byte	0x04, 0x17
        /*004a*/ 	.short	(.L_19 - .L_18)
.L_18:
        /*004c*/ 	.word	0x00000000
        /*0050*/ 	.short	0x001a
        /*0052*/ 	.short	0x00d0
        /*0054*/ 	.byte	0x00, 0xf4, 0x21, 0x00


	//----- nvinfo : EIATTR_KPARAM_INFO
	.align		4
.L_19:
        /*0058*/ 	.byte	0x04, 0x17
        /*005a*/ 	.short	(.L_21 - .L_20)
.L_20:
        /*005c*/ 	.word	0x00000000
        /*0060*/ 	.short	0x0019
        /*0062*/ 	.short	0x00c8
        /*0064*/ 	.byte	0x00, 0xf4, 0x21, 0x00


	//----- nvinfo : EIATTR_KPARAM_INFO
	.align		4
.L_21:
        /*0068*/ 	.byte	0x04, 0x17
        /*006a*/ 	.short	(.L_23 - .L_22)
.L_22:
        /*006c*/ 	.word	0x00000000
        /*0070*/ 	.short	0x0018
        /*0072*/ 	.short	0x00c0
        /*0074*/ 	.byte	0x00, 0xf4, 0x21, 0x00


	//----- nvinfo : EIATTR_KPARAM_INFO
	.align		4
.L_23:
        /*0078*/ 	.byte	0x04, 0x17
        /*007a*/ 	.short	(.L_25 - .L_24)
.L_24:
        /*007c*/ 	.word	0x00000000
        /*0080*/ 	.short	0x0017
        /*0082*/ 	.short	0x00b8
        /*0084*/ 	.byte	0x00, 0xf4, 0x21, 0x00


	//----- nvinfo : EIATTR_KPARAM_INFO
	.align		4
.L_25:
        /*0088*/ 	.byte	0x04, 0x17
        /*008a*/ 	.short	(.L_27 - .L_26)
.L_26:
        /*008c*/ 	.word	0x00000000
        /*0090*/ 	.short	0x0016
        /*0092*/ 	.short	0x00b0
        /*0094*/ 	.byte	0x00, 0xf4, 0x21, 0x00


	//----- nvinfo : EIATTR_KPARAM_INFO
	.align		4
.L_27:
        /*0098*/ 	.byte	0x04, 0x17
        /*009a*/ 	.short	(.L_29 - .L_28)
.L_28:
        /*009c*/ 	.word	0x00000000
        /*00a0*/ 	.short	0x0015
        /*00a2*/ 	.short	0x00a8
        /*00a4*/ 	.byte	0x00, 0xf4, 0x21, 0x00


	//----- nvinfo : EIATTR_KPARAM_INFO
	.align		4
.L_29:
        /*00a8*/ 	.byte	0x04, 0x17
        /*00aa*/ 	.short	(.L_31 - .L_30)
.L_30:
        /*00ac*/ 	.word	0x00000000
        /*00b0*/ 	.short	0x0014
        /*00b2*/ 	.short	0x00a0
        /*00b4*/ 	.byte	0x00, 0xf4, 0x21, 0x00


	//----- nvinfo : EIATTR_KPARAM_INFO
	.align		4
.L_31:
        /*00b8*/ 	.byte	0x04, 0x17
        /*00ba*/ 	.short	(.L_33 - .L_32)
.L_32:
        /*00bc*/ 	.word	0x00000000
        /*00c0*/ 	.short	0x0013
        /*00c2*/ 	.short	0x0098
        /*00c4*/ 	.byte	0x00, 0xf4, 0x21, 0x00


	//----- nvinfo : EIATTR_KPARAM_INFO
	.align		4
.L_33:
        /*00c8*/ 	.byte	0x04, 0x17
        /*00ca*/ 	.short	(.L_35 - .L_34)
.L_34:
        /*00cc*/ 	.word	0x00000000
        /*00d0*/ 	.short	0x0012
        /*00d2*/ 	.short	0x0090
        /*00d4*/ 	.byte	0x00, 0xf4, 0x21, 0x00


	//----- nvinfo : EIATTR_KPARAM_INFO
	.align		4
.L_35:
        /*00d8*/ 	.byte	0x04, 0x17
        /*00da*/ 	.short	(.L_37 - .L_36)
.L_36:
        /*00dc*/ 	.word	0x00000000
        /*00e0*/ 	.short	0x0011
        /*00e2*/ 	.short	0x0088
        /*00e4*/ 	.byte	0x00, 0xf4, 0x21, 0x00


	//----- nvinfo : EIATTR_KPARAM_INFO
	.align		4
.L_37:
        /*00e8*/ 	.byte	0x04, 0x17
        /*00ea*/ 	.short	(.L_39 - .L_38)
.L_38:
        /*00ec*/ 	.word	0x00000000
        /*00f0*/ 	.short	0x0010
        /*00f2*/ 	.short	0x0080
        /*00f4*/ 	.byte	0x00, 0xf4, 0x21, 0x00


	//----- nvinfo : EIATTR_KPARAM_INFO
	.align		4
.L_39:
        /*00f8*/ 	.byte	0x04, 0x17
        /*00fa*/ 	.short	(.L_41 - .L_40)
.L_40:
        /*00fc*/ 	.word	0x00000000
        /*0100*/ 	.short	0x000f
        /*0102*/ 	.short	0x0078
        /*0104*/ 	.byte	0x00, 0xf4, 0x21, 0x00


	//----- nvinfo : EIATTR_KPARAM_INFO
	.align		4
.L_41:
        /*0108*/ 	.byte	0x04, 0x17
        /*010a*/ 	.short	(.L_43 - .L_42)
.L_42:
        /*010c*/ 	.word	0x00000000
        /*0110*/ 	.short	0x000e
        /*0112*/ 	.short	0x0070
        /*0114*/ 	.byte	0x00, 0xf4, 0x21, 0x00


	//----- nvinfo : EIATTR_KPARAM_INFO
	.align		4
.L_43:
        /*0118*/ 	.byte	0x04, 0x17
        /*011a*/ 	.short	(.L_45 - .L_44)
.L_44:
        /*011c*/ 	.word	0x00000000
        /*0120*/ 	.short	0x000d
        /*0122*/ 	.short	0x0068
        /*0124*/ 	.byte	0x00, 0xf4, 0x21, 0x00


	//----- nvinfo : EIATTR_KPARAM_INFO
	.align		4
.L_45:
        /*0128*/ 	.byte	0x04, 0x17
        /*012a*/ 	.short	(.L_47 - .L_46)
.L_46:
        /*012c*/ 	.word	0x00000000
        /*0130*/ 	.short	0x000c
        /*0132*/ 	.short	0x0060
        /*0134*/ 	.byte	0x00, 0xf4, 0x21, 0x00


	//----- nvinfo : EIATTR_KPARAM_INFO
	.align		4
.L_47:
        /*0138*/ 	.byte	0x04, 0x17
        /*013a*/ 	.short	(.L_49 - .L_48)
.L_48:
        /*013c*/ 	.word	0x00000000
        /*0140*/ 	.short	0x000b
        /*0142*/ 	.short	0x0058
        /*0144*/ 	.byte	0x00, 0xf4, 0x21, 0x00


	//----- nvinfo : EIATTR_KPARAM_INFO
	.align		4
.L_49:
        /*0148*/ 	.byte	0x04, 0x17
        /*014a*/ 	.short	(.L_51 - .L_50)
.L_50:
        /*014c*/ 	.word	0x00000000
        /*0150*/ 	.short	0x000a
        /*0152*/ 	.short	0x0050
        /*0154*/ 	.byte	0x00, 0xf4, 0x21, 0x00


	//----- nvinfo : EIATTR_KPARAM_INFO
	.align		4
.L_51:
        /*0158*/ 	.byte	0x04, 0x17
        /*015a*/ 	.short	(.L_53 - .L_52)
.L_52:
        /*015c*/ 	.word	0x00000000
        /*0160*/ 	.short	0x0009
        /*0162*/ 	.short	0x0048
        /*0164*/ 	.byte	0x00, 0xf4, 0x21, 0x00


	//----- nvinfo : EIATTR_KPARAM_INFO
	.align		4
.L_53:
        /*0168*/ 	.byte	0x04, 0x17
        /*016a*/ 	.short	(.L_55 - .L_54)
.L_54:
        /*016c*/ 	.word	0x00000000
        /*0170*/ 	.short	0x0008
        /*0172*/ 	.short	0x0040
        /*0174*/ 	.byte	0x00, 0xf4, 0x21, 0x00


	//----- nvinfo : EIATTR_KPARAM_INFO
	.align		4
.L_55:
        /*0178*/ 	.byte	0x04, 0x17
        /*017a*/ 	.short	(.L_57 - .L_56)
.L_56:
        /*017c*/ 	.word	0x00000000
        /*0180*/ 	.short	0x0007
        /*0182*/ 	.short	0x0038
        /*0184*/ 	.byte	0x00, 0xf4, 0x21, 0x00


	//----- nvinfo : EIATTR_KPARAM_INFO
	.align		4
.L_57:
        /*0188*/ 	.byte	0x04, 0x17
        /*018a*/ 	.short	(.L_59 - .L_58)
.L_58:
        /*018c*/ 	.word	0x00000000
        /*0190*/ 	.short	0x0006
        /*0192*/ 	.short	0x0030
        /*0194*/ 	.byte	0x00, 0xf4, 0x21, 0x00


	//----- nvinfo : EIATTR_KPARAM_INFO
	.align		4
.L_59:
        /*0198*/ 	.byte	0x04, 0x17
        /*019a*/ 	.short	(.L_61 - .L_60)
.L_60:
        /*019c*/ 	.word	0x00000000
        /*01a0*/ 	.short	0x0005
        /*01a2*/ 	.short	0x0028
        /*01a4*/ 	.byte	0x00, 0xf4, 0x21, 0x00


	//----- nvinfo : EIATTR_KPARAM_INFO
	.align		4
.L_61:
        /*01a8*/ 	.byte	0x04, 0x17
        /*01aa*/ 	.short	(.L_63 - .L_62)
.L_62:
        /*01ac*/ 	.word	0x00000000
        /*01b0*/ 	.short	0x0004
        /*01b2*/ 	.short	0x0020
        /*01b4*/ 	.byte	0x00, 0xf4, 0x21, 0x00


	//----- nvinfo : EIATTR_KPARAM_INFO
	.align		4
.L_63:
        /*01b8*/ 	.byte	0x04, 0x17
        /*01ba*/ 	.short	(.L_65 - .L_64)
.L_64:
        /*01bc*/ 	.word	0x00000000
        /*01c0*/ 	.short	0x0003
        /*01c2*/ 	.short	0x0018
        /*01c4*/ 	.byte	0x00, 0xf4, 0x21, 0x00


	//----- nvinfo : EIATTR_KPARAM_INFO
	.align		4
.L_65:
        /*01c8*/ 	.byte	0x04, 0x17
        /*01ca*/ 	.short	(.L_67 - .L_66)
.L_66:
        /*01cc*/ 	.word	0x00000000
        /*01d0*/ 	.short	0x0002
        /*01d2*/ 	.short	0x0010
        /*01d4*/ 	.byte	0x00, 0xf4, 0x21, 0x00


	//----- nvinfo : EIATTR_KPARAM_INFO
	.align		4
.L_67:
        /*01d8*/ 	.byte	0x04, 0x17
        /*01da*/ 	.short	(.L_69 - .L_68)
.L_68:
        /*01dc*/ 	.word	0x00000000
        /*01e0*/ 	.short	0x0001
        /*01e2*/ 	.short	0x0008
        /*01e4*/ 	.byte	0x00, 0xf4, 0x21, 0x00


	//----- nvinfo : EIATTR_KPARAM_INFO
	.align		4
.L_69:
        /*01e8*/ 	.byte	0x04, 0x17
        /*01ea*/ 	.short	(.L_71 - .L_70)
.L_70:
        /*01ec*/ 	.word	0x00000000
        /*01f0*/ 	.short	0x0000
        /*01f2*/ 	.short	0x0000
        /*01f4*/ 	.byte	0x00, 0xf4, 0x21, 0x00


	//----- nvinfo : EIATTR_SPARSE_MMA_MASK
	.align		4
.L_71:
        /*01f8*/ 	.byte	0x03, 0x50
        /*01fa*/ 	.short	0x0000


	//----- nvinfo : EIATTR_MAXREG_COUNT
	.align		4
        /*01fc*/ 	.byte	0x03, 0x1b
        /*01fe*/ 	.short	0x00ff


	//----- nvinfo : EIATTR_EXIT_INSTR_OFFSETS
	.align		4
        /*0200*/ 	.byte	0x04, 0x1c
        /*0202*/ 	.short	(.L_73 - .L_72)


	//   ....[0]....
.L_72:
        /*0204*/ 	.word	0x00001b90


	//----- nvinfo : EIATTR_REQNTID
	.align		4
.L_73:
        /*0208*/ 	.byte	0x04, 0x10
        /*020a*/ 	.short	(.L_75 - .L_74)
.L_74:
        /*020c*/ 	.word	0x00000100
        /*0210*/ 	.word	0x00000001
        /*0214*/ 	.word	0x00000001


	//----- nvinfo : EIATTR_CBANK_PARAM_SIZE
	.align		4
.L_75:
        /*0218*/ 	.byte	0x03, 0x19
        /*021a*/ 	.short	0x00f4


	//----- nvinfo : EIATTR_PARAM_CBANK
	.align		4
        /*021c*/ 	.byte	0x04, 0x0a
        /*021e*/ 	.short	(.L_77 - .L_76)
	.align		4
.L_76:
        /*0220*/ 	.word	index@(.nv.constant0.triton_poi_fused_cat_23)
        /*0224*/ 	.short	0x0210
        /*0226*/ 	.short	0x00f4


	//----- nvinfo : EIATTR_SW_WAR
	.align		4
.L_77:
        /*0228*/ 	.byte	0x04, 0x36
        /*022a*/ 	.short	(.L_79 - .L_78)
.L_78:
        /*022c*/ 	.word	0x00000008
.L_79:


//--------------------- .nv.callgraph             --------------------------
	.section	.nv.callgraph,"",@"SHT_CUDA_CALLGRAPH"
	.align	4
	.sectionentsize	8
	.align		4
        /*0000*/ 	.word	0x00000000
	.align		4
        /*0004*/ 	.word	0xffffffff
	.align		4
        /*0008*/ 	.word	0x00000000
	.align		4
        /*000c*/ 	.word	0xfffffffe
	.align		4
        /*0010*/ 	.word	0x00000000
	.align		4
        /*0014*/ 	.word	0xfffffffd
	.align		4
        /*0018*/ 	.word	0x00000000
	.align		4
        /*001c*/ 	.word	0xfffffffc


//--------------------- .text.triton_poi_fused_cat_23 --------------------------
	.section	.text.triton_poi_fused_cat_23,"ax",@progbits
	.align	128
        .global         triton_poi_fused_cat_23
        .type           triton_poi_fused_cat_23,@function
        .size           triton_poi_fused_cat_23,(.L_x_1 - triton_poi_fused_cat_23)
        .other          triton_poi_fused_cat_23,@"STO_CUDA_ENTRY STV_DEFAULT"
triton_poi_fused_cat_23:
.text.triton_poi_fused_cat_23:
[----:B------:R-:W-:Y:S01]  /*0000*/  LDC R1, c[0x0][0x28] ;  /* 0x00000a00ff017b82 */ /* 0x000fe20000000800 */
[----:B------:R-:W1:Y:S07]  /*0010*/  S2R R0, SR_TID.X ;  /* 0x0000000000007919 */ /* 0x000e6e0000002100 */
[----:B------:R-:W2:Y:S01]  /*0020*/  LDC.64 R6, c[0x0][0x230] ;  /* 0x00008c00ff067b82 */ /* 0x000ea20000000a00 */
[----:B------:R-:W-:Y:S01]  /*0030*/  ULDC.64 UR4, c[0x0][0x208] ;  /* 0x0000820000047ab9 */ /* 0x000fe20000000a00 */
[----:B------:R-:W3:Y:S06]  /*0040*/  S2R R3, SR_CTAID.X ;  /* 0x0000000000037919 */ /* 0x000eec0000002500 */
[----:B------:R-:W4:Y:S01]  /*0050*/  LDC.64 R8, c[0x0][0x240] ;  /* 0x00009000ff087b82 */ /* 0x000f220000000a00 */
[----:B------:R-:W-:Y:S01]  /*0060*/  IMAD.MOV.U32 R23, RZ, RZ, RZ ;  /* 0x000000ffff177224 */ /* 0x000fe200078e00ff */
[----:B------:R-:W-:-:S06]  /*0070*/  ULDC.64 UR6, c[0x0][0x268] ;  /* 0x00009a0000067ab9 */ /* 0x000fcc0000000a00 */
[----:B------:R-:W5:Y:S08]  /*0080*/  LDC.64 R28, c[0x0][0x248] ;  /* 0x00009200ff1c7b82 */ /* 0x000f700000000a00 */
[----:B------:R-:W2:Y:S01]  /*0090*/  LDC.64 R26, c[0x0][0x270] ;  /* 0x00009c00ff1a7b82 */ /* 0x000ea20000000a00 */
[----:B-1----:R-:W-:Y:S01]  /*00a0*/  IMAD.SHL.U32 R0, R0, 0x2, RZ ;  /* 0x0000000200007824 */ /* 0x002fe200078e00ff */
[----:B---3--:R-:W-:-:S04]  /*00b0*/  SHF.R.S32.HI R15, RZ, 0x16, R3 ;  /* 0x00000016ff0f7819 */ /* 0x008fc80000011403 */
[----:B------:R-:W-:Y:S02]  /*00c0*/  LOP3.LUT R0, R0, 0x1fe, RZ, 0xc0, !PT ;  /* 0x000001fe00007812 */ /* 0x000fe400078ec0ff */
[----:B------:R-:W-:-:S03]  /*00d0*/  SGXT R15, R15, 0x1 ;  /* 0x000000010f0f781a */ /* 0x000fc60000000200 */
[----:B------:R-:W-:Y:S02]  /*00e0*/  IMAD R16, R3, 0x200, R0 ;  /* 0x0000020003107824 */ /* 0x000fe400078e0200 */
[----:B------:R-:W-:-:S03]  /*00f0*/  IMAD.MOV.U32 R0, RZ, RZ, RZ ;  /* 0x000000ffff007224 */ /* 0x000fc600078e00ff */
[-C--:B------:R-:W-:Y:S02]  /*0100*/  LEA.HI R15, R15, R16.reuse, RZ, 0x4 ;  /* 0x000000100f0f7211 */ /* 0x080fe400078f20ff */
[----:B------:R-:W-:Y:S02]  /*0110*/  SHF.R.S32.HI R11, RZ, 0x1f, R16 ;  /* 0x0000001fff0b7819 */ /* 0x000fe40000011410 */
[--C-:B------:R-:W-:Y:S02]  /*0120*/  SHF.R.S32.HI R20, RZ, 0x4, R15.reuse ;  /* 0x00000004ff147819 */ /* 0x100fe4000001140f */
[----:B------:R-:W-:Y:S02]  /*0130*/  SHF.R.S32.HI R3, RZ, 0x1f, R15 ;  /* 0x0000001fff037819 */ /* 0x000fe4000001140f */
[----:B------:R-:W-:Y:S02]  /*0140*/  LEA.HI R14, R11, R16, RZ, 0x2 ;  /* 0x000000100b0e7211 */ /* 0x000fe400078f10ff */
[----:B------:R-:W-:-:S04]  /*0150*/  LEA.HI R3, R3, R20, RZ, 0xc ;  /* 0x0000001403037211 */ /* 0x000fc800078f60ff */
[----:B------:R-:W-:Y:S02]  /*0160*/  LOP3.LUT R5, R3, 0xfffff000, RZ, 0xc0, !PT ;  /* 0xfffff00003057812 */ /* 0x000fe400078ec0ff */
[----:B------:R-:W-:Y:S02]  /*0170*/  LEA.HI R3, R11, R16, RZ, 0x10 ;  /* 0x000000100b037211 */ /* 0x000fe400078f80ff */
[----:B------:R-:W-:Y:S01]  /*0180*/  LOP3.LUT R11, R14, 0xfffffffc, RZ, 0xc0, !PT ;  /* 0xfffffffc0e0b7812 */ /* 0x000fe200078ec0ff */
[----:B------:R-:W-:Y:S01]  /*0190*/  IMAD.IADD R20, R20, 0x1, -R5 ;  /* 0x0000000114147824 */ /* 0x000fe200078e0a05 */
[----:B------:R-:W-:-:S03]  /*01a0*/  SHF.R.S32.HI R4, RZ, 0x10, R3 ;  /* 0x00000010ff047819 */ /* 0x000fc60000011403 */
[C---:B------:R-:W-:Y:S01]  /*01b0*/  VIADD R5, R20.reuse, 0xfffff800 ;  /* 0xfffff80014057836 */ /* 0x040fe20000000000 */
[----:B------:R-:W-:Y:S01]  /*01c0*/  LOP3.LUT R22, R20, 0xfffffe00, RZ, 0xc0, !PT ;  /* 0xfffffe0014167812 */ /* 0x000fe200078ec0ff */
[----:B------:R-:W-:Y:S02]  /*01d0*/  IMAD.IADD R2, R16, 0x1, -R11 ;  /* 0x0000000110027824 */ /* 0x000fe400078e0a0b */
[----:B------:R-:W-:Y:S01]  /*01e0*/  IMAD R13, R4, 0x200, R5 ;  /* 0x00000200040d7824 */ /* 0x000fe200078e0205 */
[----:B------:R-:W-:Y:S01]  /*01f0*/  ISETP.NE.AND P1, PT, R22, 0x800, PT ;  /* 0x000008001600780c */ /* 0x000fe20003f25270 */
[----:B----4-:R-:W-:Y:S01]  /*0200*/  IMAD.WIDE R18, R2, 0x4, R8 ;  /* 0x0000000402127825 */ /* 0x010fe200078e0208 */
[----:B------:R-:W1:Y:S03]  /*0210*/  LDC.64 R10, c[0x0][0x218] ;  /* 0x00008600ff0a7b82 */ /* 0x000e660000000a00 */
[----:B--2---:R-:W-:Y:S01]  /*0220*/  IMAD.WIDE R6, R13, 0x4, R6 ;  /* 0x000000040d067825 */ /* 0x004fe200078e0206 */
[----:B------:R-:W-:-:S02]  /*0230*/  CS2R R12, SRZ ;  /* 0x00000000000c7805 */ /* 0x000fc4000001ff00 */
[----:B------:R-:W-:Y:S02]  /*0240*/  LOP3.LUT R15, R15, 0xfffffff0, RZ, 0xc0, !PT ;  /* 0xfffffff00f0f7812 */ /* 0x000fe400078ec0ff */
[----:B------:R-:W2:Y:S03]  /*0250*/  LDC.64 R8, c[0x0][0x258] ;  /* 0x00009600ff087b82 */ /* 0x000ea60000000a00 */
[----:B------:R-:W3:Y:S04]  /*0260*/  @!P1 LDG.E.EL R0, desc[UR4][R6.64] ;  /* 0x0000000406009981 */ /* 0x000ee8000c2e1900 */
[----:B------:R-:W4:Y:S04]  /*0270*/  @!P1 LDG.E.EL.64 R12, desc[UR4][R18.64] ;  /* 0x00000004120c9981 */ /* 0x000f28000c2e1b00 */
[----:B------:R5:W4:Y:S01]  /*0280*/  @!P1 LDG.E.EL R23, desc[UR4][R6.64] ;  /* 0x0000000406179981 */ /* 0x000b22000c2e1900 */
[----:B------:R-:W-:Y:S01]  /*0290*/  IMAD.IADD R15, R16, 0x1, -R15 ;  /* 0x00000001100f7824 */ /* 0x000fe200078e0a0f */
[----:B------:R-:W-:-:S02]  /*02a0*/  SHF.R.S32.HI R24, RZ, 0x2, R14 ;  /* 0x00000002ff187819 */ /* 0x000fc4000001140e */
[----:B------:R-:W-:Y:S01]  /*02b0*/  ISETP.NE.AND P0, PT, R22, 0xa00, PT ;  /* 0x00000a001600780c */ /* 0x000fe20003f05270 */
[----:B------:R-:W-:Y:S02]  /*02c0*/  IMAD R17, R4, 0x2000, R15 ;  /* 0x0000200004117824 */ /* 0x000fe400078e020f */
[----:B------:R-:W2:Y:S02]  /*02d0*/  LDC.64 R14, c[0x0][0x260] ;  /* 0x00009800ff0e7b82 */ /* 0x000ea40000000a00 */
[----:B------:R-:W-:Y:S01]  /*02e0*/  IMAD R21, R5, 0x10, R17 ;  /* 0x0000001005157824 */ /* 0x000fe200078e0211 */
[----:B------:R-:W-:Y:S02]  /*02f0*/  LEA.HI R5, R24, R24, RZ, 0x2 ;  /* 0x0000001818057211 */ /* 0x000fe400078f10ff */
[----:B-----5:R-:W-:Y:S01]  /*0300*/  CS2R R6, SRZ ;  /* 0x0000000000067805 */ /* 0x020fe2000001ff00 */
[----:B-1----:R-:W-:Y:S01]  /*0310*/  IMAD.WIDE R10, R21, 0x4, R10 ;  /* 0x00000004150a7825 */ /* 0x002fe200078e020a */
[----:B------:R-:W-:-:S02]  /*0320*/  LOP3.LUT R5, R5, 0xfffffffc, RZ, 0xc0, !PT ;  /* 0xfffffffc05057812 */ /* 0x000fc400078ec0ff */
[----:B0-----:R-:W-:Y:S02]  /*0330*/  CS2R R18, SRZ ;  /* 0x0000000000127805 */ /* 0x001fe4000001ff00 */
[----:B------:R0:W5:Y:S01]  /*0340*/  @!P1 LDG.E.64 R6, desc[UR4][R10.64] ;  /* 0x000000040a069981 */ /* 0x000162000c1e1b00 */
[----:B------:R-:W-:-:S04]  /*0350*/  IMAD.IADD R5, R24, 0x1, -R5 ;  /* 0x0000000118057824 */ /* 0x000fc800078e0a05 */
[----:B------:R-:W-:-:S04]  /*0360*/  IMAD.WIDE R28, R5, 0x4, R28 ;  /* 0x00000004051c7825 */ /* 0x000fc800078e021c */
[----:B--2---:R-:W-:-:S05]  /*0370*/  IMAD.WIDE R8, R5, 0x8, R8 ;  /* 0x0000000805087825 */ /* 0x004fca00078e0208 */
[----:B------:R1:W2:Y:S01]  /*0380*/  @!P0 LDG.E.EL.64 R18, desc[UR4][R8.64] ;  /* 0x0000000408128981 */ /* 0x0002a2000c2e1b00 */
[----:B0-----:R-:W-:Y:S01]  /*0390*/  CS2R R10, SRZ ;  /* 0x00000000000a7805 */ /* 0x001fe2000001ff00 */
[----:B------:R-:W-:Y:S01]  /*03a0*/  IMAD.WIDE R14, R2, 0x8, R14 ;  /* 0x00000008020e7825 */ /* 0x000fe200078e020e */
[----:B-1----:R-:W-:-:S03]  /*03b0*/  CS2R R8, SRZ ;  /* 0x0000000000087805 */ /* 0x002fc6000001ff00 */
[----:B------:R-:W-:-:S03]  /*03c0*/  IMAD.WIDE R26, R2, 0x8, R26 ;  /* 0x00000008021a7825 */ /* 0x000fc600078e021a */
[----:B------:R0:W2:Y:S02]  /*03d0*/  @!P0 LDG.E.EL.128 R8, desc[UR4][R14.64] ;  /* 0x000000040e088981 */ /* 0x0000a4000c2e1d00 */
[----:B0-----:R-:W-:Y:S02]  /*03e0*/  CS2R R14, SRZ ;  /* 0x00000000000e7805 */ /* 0x001fe4000001ff00 */
[----:B---3--:R-:W-:Y:S01]  /*03f0*/  SEL R21, R0, RZ, !P1 ;  /* 0x000000ff00157207 */ /* 0x008fe20004800000 */
[----:B------:R-:W-:Y:S01]  /*0400*/  IMAD.MOV.U32 R0, RZ, RZ, RZ ;  /* 0x000000ffff007224 */ /* 0x000fe200078e00ff */
[----:B----4-:R-:W-:-:S03]  /*0410*/  SEL R12, R12, RZ, !P1 ;  /* 0x000000ff0c0c7207 */ /* 0x010fc60004800000 */
[--C-:B------:R-:W-:Y:S02]  /*0420*/  FADD R24, R21, -R21.reuse ;  /* 0x8000001515187221 */ /* 0x100fe40000000000 */
[----:B------:R-:W3:Y:S02]  /*0430*/  @!P1 LDG.E.EL R0, desc[UR4][R28.64] ;  /* 0x000000041c009981 */ /* 0x000ee4000c2e1900 */
[----:B------:R-:W-:Y:S01]  /*0440*/  FFMA R21, R24, R12, R21 ;  /* 0x0000000c18157223 */ /* 0x000fe20000000015 */
[----:B------:R-:W-:Y:S02]  /*0450*/  SEL R12, R23, RZ, !P1 ;  /* 0x000000ff170c7207 */ /* 0x000fe40004800000 */
[----:B------:R-:W-:-:S03]  /*0460*/  SEL R13, R13, RZ, !P1 ;  /* 0x000000ff0d0d7207 */ /* 0x000fc60004800000 */
[----:B------:R-:W-:Y:S01]  /*0470*/  FADD R23, R12, -R12 ;  /* 0x8000000c0c177221 */ /* 0x000fe20000000000 */
[----:B------:R-:W-:-:S03]  /*0480*/  IMAD.MOV.U32 R24, RZ, RZ, RZ ;  /* 0x000000ffff187224 */ /* 0x000fc600078e00ff */
[----:B------:R-:W-:Y:S01]  /*0490*/  FFMA R23, R23, R13, R12 ;  /* 0x0000000d17177223 */ /* 0x000fe2000000000c */
[----:B------:R-:W-:Y:S02]  /*04a0*/  CS2R R12, SRZ ;  /* 0x00000000000c7805 */ /* 0x000fe4000001ff00 */
[----:B------:R-:W4:Y:S04]  /*04b0*/  @!P1 LDG.E.EL R24, desc[UR4][R28.64] ;  /* 0x000000041c189981 */ /* 0x000f28000c2e1900 */
[----:B------:R0:W4:Y:S01]  /*04c0*/  @!P0 LDG.E.EL.128 R12, desc[UR4][R26.64] ;  /* 0x000000041a0c8981 */ /* 0x000122000c2e1d00 */
[----:B-----5:R-:W-:-:S05]  /*04d0*/  SEL R6, R6, RZ, !P1 ;  /* 0x000000ff06067207 */ /* 0x020fca0004800000 */
[----:B------:R-:W-:Y:S01]  /*04e0*/  FADD R21, -R6, R21 ;  /* 0x0000001506157221 */ /* 0x000fe20000000100 */
[----:B--2---:R-:W-:Y:S02]  /*04f0*/  SEL R19, R19, RZ, !P0 ;  /* 0x000000ff13137207 */ /* 0x004fe40004000000 */
[----:B0-----:R-:W-:Y:S02]  /*0500*/  SEL R26, R7, RZ, !P1 ;  /* 0x000000ff071a7207 */ /* 0x001fe40004800000 */
[----:B------:R-:W-:-:S03]  /*0510*/  SEL R25, R8, RZ, !P0 ;  /* 0x000000ff08197207 */ /* 0x000fc60004000000 */
[----:B------:R-:W-:Y:S01]  /*0520*/  FADD R23, -R26, R23 ;  /* 0x000000171a177221 */ /* 0x000fe20000000100 */
[----:B------:R-:W-:Y:S02]  /*0530*/  SEL R11, R11, RZ, !P0 ;  /* 0x000000ff0b0b7207 */ /* 0x000fe40004000000 */
[----:B---3--:R-:W-:-:S05]  /*0540*/  SEL R0, R0, RZ, !P1 ;  /* 0x000000ff00007207 */ /* 0x008fca0004800000 */
[----:B------:R-:W-:Y:S01]  /*0550*/  FFMA R0, R21, R0, R6 ;  /* 0x0000000015007223 */ /* 0x000fe20000000006 */
[----:B------:R-:W-:Y:S02]  /*0560*/  SHF.R.U32.HI R6, RZ, 0x1e, R19 ;  /* 0x0000001eff067819 */ /* 0x000fe40000011613 */
[----:B------:R-:W-:Y:S02]  /*0570*/  SEL R21, R18, RZ, !P0 ;  /* 0x000000ff12157207 */ /* 0x000fe40004000000 */
[----:B------:R-:W-:Y:S02]  /*0580*/  LOP3.LUT R18, R6, 0x2, RZ, 0xc0, !PT ;  /* 0x0000000206127812 */ /* 0x000fe400078ec0ff */
[----:B------:R-:W-:Y:S02]  /*0590*/  SEL R6, R9, RZ, !P0 ;  /* 0x000000ff09067207 */ /* 0x000fe40004000000 */
[----:B------:R-:W-:Y:S02]  /*05a0*/  IADD3 R18, P2, R18, R21, RZ ;  /* 0x0000001512127210 */ /* 0x000fe40007f5e0ff */
[----:B------:R-:W-:-:S03]  /*05b0*/  SHF.R.U32.HI R29, RZ, 0x1c, R6 ;  /* 0x0000001cff1d7819 */ /* 0x000fc60000011606 */
[----:B------:R-:W-:Y:S01]  /*05c0*/  IMAD.X R21, RZ, RZ, R19, P2 ;  /* 0x000000ffff157224 */ /* 0x000fe200010e0613 */
[----:B------:R-:W-:Y:S01]  /*05d0*/  LEA R28, P2, R25, UR6, 0x2 ;  /* 0x00000006191c7c11 */ /* 0x000fe2000f8410ff */
[----:B------:R-:W-:Y:S01]  /*05e0*/  IMAD.SHL.U32 R9, R18, 0x8, RZ ;  /* 0x0000000812097824 */ /* 0x000fe200078e00ff */
[----:B------:R-:W-:Y:S02]  /*05f0*/  LOP3.LUT R29, R29, 0x8, RZ, 0xc0, !PT ;  /* 0x000000081d1d7812 */ /* 0x000fe400078ec0ff */
[----:B----4-:R-:W-:Y:S02]  /*0600*/  SEL R8, R12, RZ, !P0 ;  /* 0x000000ff0c087207 */ /* 0x010fe40004000000 */
[----:B------:R-:W-:Y:S02]  /*0610*/  LEA.HI.X R12, R25, UR7, R6, 0x2, P2 ;  /* 0x00000007190c7c11 */ /* 0x000fe400090f1406 */
[----:B------:R-:W-:Y:S02]  /*0620*/  SHF.L.U64.HI R21, R18, 0x3, R21 ;  /* 0x0000000312157819 */ /* 0x000fe40000010215 */
[----:B------:R-:W-:-:S02]  /*0630*/  IADD3 R28, P2, P3, R9, R28, R29 ;  /* 0x0000001c091c7210 */ /* 0x000fc40007b5e01d */
[----:B------:R-:W-:Y:S02]  /*0640*/  SEL R7, R24, RZ, !P1 ;  /* 0x000000ff18077207 */ /* 0x000fe40004800000 */
[----:B------:R-:W-:Y:S02]  /*0650*/  SEL R13, R13, RZ, !P0 ;  /* 0x000000ff0d0d7207 */ /* 0x000fe40004000000 */
[----:B------:R-:W-:Y:S01]  /*0660*/  IADD3.X R29, R21, R12, RZ, P2, P3 ;  /* 0x0000000c151d7210 */ /* 0x000fe200017e64ff */
[----:B------:R-:W-:Y:S01]  /*0670*/  FFMA R12, R23, R7, R26 ;  /* 0x00000007170c7223 */ /* 0x000fe2000000001a */
[----:B------:R-:W-:Y:S01]  /*0680*/  SHF.R.U32.HI R19, RZ, 0x1c, R13 ;  /* 0x0000001cff137819 */ /* 0x000fe2000001160d */
[----:B------:R-:W0:Y:S01]  /*0690*/  LDC.64 R26, c[0x0][0x278] ;  /* 0x00009e00ff1a7b82 */ /* 0x000e220000000a00 */
[----:B------:R-:W-:Y:S01]  /*06a0*/  LEA R18, P4, R8, UR6, 0x2 ;  /* 0x0000000608127c11 */ /* 0x000fe2000f8810ff */
[----:B------:R-:W-:Y:S01]  /*06b0*/  VIADD R6, R20, 0xfffff600 ;  /* 0xfffff60014067836 */ /* 0x000fe20000000000 */
[----:B------:R-:W-:-:S02]  /*06c0*/  LOP3.LUT R19, R19, 0x8, RZ, 0xc0, !PT ;  /* 0x0000000813137812 */ /* 0x000fc400078ec0ff */
[----:B------:R-:W-:Y:S01]  /*06d0*/  LEA.HI.X R8, R8, UR7, R13, 0x2, P4 ;  /* 0x0000000708087c11 */ /* 0x000fe2000a0f140d */
[----:B------:R-:W-:Y:S01]  /*06e0*/  IMAD.SHL.U32 R25, R6, 0x4, RZ ;  /* 0x0000000406197824 */ /* 0x000fe200078e00ff */
[----:B------:R-:W-:Y:S01]  /*06f0*/  IADD3 R18, P4, P5, R9, R18, R19 ;  /* 0x0000001209127210 */ /* 0x000fe20007d9e013 */
[----:B------:R-:W-:Y:S02]  /*0700*/  IMAD.SHL.U32 R23, R4, 0x800, RZ ;  /* 0x0000080004177824 */ /* 0x000fe400078e00ff */
[----:B------:R-:W-:Y:S01]  /*0710*/  IMAD.WIDE R28, R25, 0x4, R28 ;  /* 0x00000004191c7825 */ /* 0x000fe200078e021c */
[----:B------:R-:W-:-:S03]  /*0720*/  IADD3.X R19, R21, R8, RZ, P4, P5 ;  /* 0x0000000815137210 */ /* 0x000fc600027ea4ff */
[----:B------:R-:W-:Y:S02]  /*0730*/  IMAD.MOV.U32 R7, RZ, RZ, RZ ;  /* 0x000000ffff077224 */ /* 0x000fe400078e00ff */
[----:B------:R-:W-:-:S04]  /*0740*/  IMAD.WIDE R18, R25, 0x4, R18 ;  /* 0x0000000419127825 */ /* 0x000fc800078e0212 */
[----:B------:R-:W-:-:S05]  /*0750*/  IMAD.WIDE R28, R23, 0x4, R28 ;  /* 0x00000004171c7825 */ /* 0x000fca00078e021c */
[----:B------:R1:W2:Y:S01]  /*0760*/  @!P0 LDG.E.EL R7, desc[UR4][R28.64] ;  /* 0x000000041c078981 */ /* 0x0002a2000c2e1900 */
[----:B0-----:R-:W-:Y:S01]  /*0770*/  IMAD.WIDE R26, R2, 0x4, R26 ;  /* 0x00000004021a7825 */ /* 0x001fe200078e021a */
[----:B------:R-:W-:-:S03]  /*0780*/  SEL R24, R10, RZ, !P0 ;  /* 0x000000ff0a187207 */ /* 0x000fc60004000000 */
[----:B-1----:R-:W-:Y:S01]  /*0790*/  IMAD.WIDE R28, R23, 0x4, R18 ;  /* 0x00000004171c7825 */ /* 0x002fe200078e0212 */
[----:B------:R-:W-:Y:S02]  /*07a0*/  CS2R R18, SRZ ;  /* 0x0000000000127805 */ /* 0x000fe4000001ff00 */
[----:B------:R-:W-:-:S04]  /*07b0*/  SHF.R.U32.HI R8, RZ, 0x1c, R11 ;  /* 0x0000001cff087819 */ /* 0x000fc8000001160b */
[----:B------:R0:W3:Y:S02]  /*07c0*/  @!P0 LDG.E.EL.64 R18, desc[UR4][R26.64] ;  /* 0x000000041a128981 */ /* 0x0000e4000c2e1b00 */
[----:B0-----:R-:W-:-:S04]  /*07d0*/  LEA R26, P2, R24, UR6, 0x2 ;  /* 0x00000006181a7c11 */ /* 0x001fc8000f8410ff */
[----:B------:R-:W-:Y:S02]  /*07e0*/  LEA.HI.X R24, R24, UR7, R11, 0x2, P2 ;  /* 0x0000000718187c11 */ /* 0x000fe400090f140b */
[----:B------:R-:W0:Y:S01]  /*07f0*/  LDC.64 R10, c[0x0][0x290] ;  /* 0x0000a400ff0a7b82 */ /* 0x000e220000000a00 */
[----:B------:R-:W-:Y:S01]  /*0800*/  IMAD.MOV.U32 R13, RZ, RZ, RZ ;  /* 0x000000ffff0d7224 */ /* 0x000fe200078e00ff */
[----:B------:R-:W-:Y:S02]  /*0810*/  ISETP.NE.AND P2, PT, R22, 0xc00, PT ;  /* 0x00000c001600780c */ /* 0x000fe40003f45270 */
[----:B------:R-:W-:Y:S02]  /*0820*/  SEL R22, R14, RZ, !P0 ;  /* 0x000000ff0e167207 */ /* 0x000fe40004000000 */
[----:B------:R-:W-:Y:S01]  /*0830*/  LOP3.LUT R8, R8, 0x8, RZ, 0xc0, !PT ;  /* 0x0000000808087812 */ /* 0x000fe200078ec0ff */
[----:B------:R0:W4:Y:S01]  /*0840*/  @!P0 LDG.E.EL R13, desc[UR4][R28.64] ;  /* 0x000000041c0d8981 */ /* 0x000122000c2e1900 */
[----:B------:R-:W-:-:S02]  /*0850*/  SEL R15, R15, RZ, !P0 ;  /* 0x000000ff0f0f7207 */ /* 0x000fc40004000000 */
[C---:B------:R-:W-:Y:S02]  /*0860*/  LEA R27, P5, R22.reuse, UR6, 0x2 ;  /* 0x00000006161b7c11 */ /* 0x040fe4000f8a10ff */
[----:B------:R-:W-:Y:S02]  /*0870*/  IADD3 R8, P4, P3, R9, R26, R8 ;  /* 0x0000001a09087210 */ /* 0x000fe40007b9e008 */
[--C-:B------:R-:W-:Y:S01]  /*0880*/  LEA.HI.X R22, R22, UR7, R15.reuse, 0x2, P5 ;  /* 0x0000000716167c11 */ /* 0x100fe2000a8f140f */
[----:B------:R-:W-:Y:S01]  /*0890*/  ULDC.64 UR6, c[0x0][0x2a0] ;  /* 0x0000a80000067ab9 */ /* 0x000fe20000000a00 */
[----:B------:R-:W-:Y:S02]  /*08a0*/  SHF.R.U32.HI R26, RZ, 0x1c, R15 ;  /* 0x0000001cff1a7819 */ /* 0x000fe4000001160f */
[----:B------:R-:W-:Y:S01]  /*08b0*/  CS2R R14, SRZ ;  /* 0x00000000000e7805 */ /* 0x000fe2000001ff00 */
[----:B0-----:R-:W-:Y:S01]  /*08c0*/  IMAD.WIDE R28, R5, 0x8, R10 ;  /* 0x00000008051c7825 */ /* 0x001fe200078e020a */
[----:B------:R-:W-:Y:S01]  /*08d0*/  LOP3.LUT R26, R26, 0x8, RZ, 0xc0, !PT ;  /* 0x000000081a1a7812 */ /* 0x000fe200078ec0ff */
[----:B------:R-:W0:Y:S03]  /*08e0*/  LDC.64 R10, c[0x0][0x298] ;  /* 0x0000a600ff0a7b82 */ /* 0x000e260000000a00 */
[----:B------:R1:W5:Y:S01]  /*08f0*/  @!P2 LDG.E.EL.64 R14, desc[UR4][R28.64] ;  /* 0x000000041c0ea981 */ /* 0x000362000c2e1b00 */
[----:B------:R-:W-:-:S02]  /*0900*/  IADD3 R26, P5, P6, R9, R27, R26 ;  /* 0x0000001b091a7210 */ /* 0x000fc40007ebe01a */
[C---:B------:R-:W-:Y:S02]  /*0910*/  IADD3.X R9, R21.reuse, R24, RZ, P4, P3 ;  /* 0x0000001815097210 */ /* 0x040fe400027e64ff */
[----:B------:R-:W-:Y:S01]  /*0920*/  IADD3.X R27, R21, R22, RZ, P5, P6 ;  /* 0x00000016151b7210 */ /* 0x000fe20002fec4ff */
[----:B------:R-:W-:-:S04]  /*0930*/  IMAD.WIDE R8, R25, 0x4, R8 ;  /* 0x0000000419087825 */ /* 0x000fc800078e0208 */
[----:B------:R-:W-:-:S04]  /*0940*/  IMAD.WIDE R26, R25, 0x4, R26 ;  /* 0x00000004191a7825 */ /* 0x000fc800078e021a */
[----:B-1----:R-:W-:-:S04]  /*0950*/  IMAD.WIDE R28, R23, 0x4, R8 ;  /* 0x00000004171c7825 */ /* 0x002fc800078e0208 */
[----:B------:R-:W-:Y:S02]  /*0960*/  IMAD.MOV.U32 R24, RZ, RZ, RZ ;  /* 0x000000ffff187224 */ /* 0x000fe400078e00ff */
[----:B------:R-:W-:Y:S02]  /*0970*/  IMAD.WIDE R8, R23, 0x4, R26 ;  /* 0x0000000417087825 */ /* 0x000fe400078e021a */
[----:B------:R-:W1:Y:S02]  /*0980*/  LDC.64 R26, c[0x0][0x250] ;  /* 0x00009400ff1a7b82 */ /* 0x000e640000000a00 */
[----:B------:R-:W-:Y:S01]  /*0990*/  IMAD.MOV.U32 R23, RZ, RZ, RZ ;  /* 0x000000ffff177224 */ /* 0x000fe200078e00ff */
[----:B------:R0:W5:Y:S05]  /*09a0*/  @!P0 LDG.E.EL R24, desc[UR4][R28.64] ;  /* 0x000000041c188981 */ /* 0x00016a000c2e1900 */
[----:B------:R0:W5:Y:S02]  /*09b0*/  @!P0 LDG.E.EL R23, desc[UR4][R8.64] ;  /* 0x0000000408178981 */ /* 0x000164000c2e1900 */
[----:B0-----:R-:W-:Y:S01]  /*09c0*/  IMAD.WIDE R28, R2, 0x8, R10 ;  /* 0x00000008021c7825 */ /* 0x001fe200078e020a */
[----:B------:R-:W-:-:S02]  /*09d0*/  CS2R R10, SRZ ;  /* 0x00000000000a7805 */ /* 0x000fc4000001ff00 */
[----:B------:R-:W-:-:S06]  /*09e0*/  CS2R R8, SRZ ;  /* 0x0000000000087805 */ /* 0x000fcc000001ff00 */
[----:B------:R0:W5:Y:S02]  /*09f0*/  @!P2 LDG.E.EL.128 R8, desc[UR4][R28.64] ;  /* 0x000000041c08a981 */ /* 0x000164000c2e1d00 */
[----:B0-----:R-:W0:Y:S01]  /*0a00*/  LDC.64 R28, c[0x0][0x280] ;  /* 0x0000a000ff1c7b82 */ /* 0x001e220000000a00 */
[----:B--2---:R-:W-:Y:S02]  /*0a10*/  SEL R7, R7, RZ, !P0 ;  /* 0x000000ff07077207 */ /* 0x004fe40004000000 */
[----:B---3--:R-:W-:Y:S02]  /*0a20*/  SEL R18, R18, RZ, !P0 ;  /* 0x000000ff12127207 */ /* 0x008fe40004000000 */
[----:B----4-:R-:W-:Y:S01]  /*0a30*/  SEL R22, R13, RZ, !P0 ;  /* 0x000000ff0d167207 */ /* 0x010fe20004000000 */
[----:B------:R-:W-:-:S04]  /*0a40*/  IMAD R13, R6, 0x10, R17 ;  /* 0x00000010060d7824 */ /* 0x000fc800078e0211 */
[----:B------:R-:W-:Y:S01]  /*0a50*/  FADD R22, -R7, R22 ;  /* 0x0000001607167221 */ /* 0x000fe20000000100 */
[----:B------:R-:W-:-:S03]  /*0a60*/  IMAD.MOV.U32 R6, RZ, RZ, RZ ;  /* 0x000000ffff067224 */ /* 0x000fc600078e00ff */
[----:B------:R-:W-:Y:S01]  /*0a70*/  FFMA R22, R22, R18, R7 ;  /* 0x0000001216167223 */ /* 0x000fe20000000007 */
[----:B------:R-:W-:Y:S02]  /*0a80*/  IMAD.MOV.U32 R7, RZ, RZ, RZ ;  /* 0x000000ffff077224 */ /* 0x000fe400078e00ff */
[----:B-1----:R-:W-:-:S05]  /*0a90*/  IMAD.WIDE R26, R13, 0x4, R26 ;  /* 0x000000040d1a7825 */ /* 0x002fca00078e021a */
[----:B------:R1:W2:Y:S01]  /*0aa0*/  @!P0 LDG.E.64 R6, desc[UR4][R26.64] ;  /* 0x000000041a068981 */ /* 0x0002a2000c1e1b00 */
[----:B-----5:R-:W-:Y:S02]  /*0ab0*/  SEL R18, R15, RZ, !P2 ;  /* 0x000000ff0f127207 */ /* 0x020fe40005000000 */
[----:B------:R-:W-:Y:S02]  /*0ac0*/  SEL R14, R14, RZ, !P2 ;  /* 0x000000ff0e0e7207 */ /* 0x000fe40005000000 */
[----:B------:R-:W-:Y:S02]  /*0ad0*/  ISETP.GE.AND P3, PT, R18, RZ, PT ;  /* 0x000000ff1200720c */ /* 0x000fe40003f66270 */
[----:B------:R-:W-:Y:S01]  /*0ae0*/  IADD3 R21, P4, R14, 0x3, RZ ;  /* 0x000000030e157810 */ /* 0x000fe20007f9e0ff */
[----:B-1----:R-:W-:-:S03]  /*0af0*/  IMAD.MOV.U32 R26, RZ, RZ, RZ ;  /* 0x000000ffff1a7224 */ /* 0x002fc600078e00ff */
[----:B------:R-:W-:Y:S01]  /*0b00*/  SEL R21, R21, R14, !P3 ;  /* 0x0000000e15157207 */ /* 0x000fe20005800000 */
[----:B0-----:R-:W-:-:S05]  /*0b10*/  IMAD.WIDE R14, R5, 0x4, R28 ;  /* 0x00000004050e7825 */ /* 0x001fca00078e021c */
[----:B------:R-:W3:Y:S01]  /*0b20*/  @!P0 LDG.E.EL R26, desc[UR4][R14.64] ;  /* 0x000000040e1a8981 */ /* 0x000ee2000c2e1900 */
[----:B------:R-:W-:-:S05]  /*0b30*/  IMAD.X R13, RZ, RZ, R18, P4 ;  /* 0x000000ffff0d7224 */ /* 0x000fca00020e0612 */
[----:B------:R-:W-:Y:S02]  /*0b40*/  SEL R13, R13, R18, !P3 ;  /* 0x000000120d0d7207 */ /* 0x000fe40005800000 */
[----:B------:R-:W-:Y:S02]  /*0b50*/  SEL R25, R8, RZ, !P2 ;  /* 0x000000ff08197207 */ /* 0x000fe40005000000 */
[----:B------:R-:W-:Y:S02]  /*0b60*/  SEL R9, R9, RZ, !P2 ;  /* 0x000000ff09097207 */ /* 0x000fe40005000000 */
[----:B------:R-:W-:Y:S02]  /*0b70*/  SEL R18, R10, RZ, !P2 ;  /* 0x000000ff0a127207 */ /* 0x000fe40005000000 */
[----:B------:R-:W-:Y:S02]  /*0b80*/  IADD3 R8, P5, R25, 0x3, RZ ;  /* 0x0000000319087810 */ /* 0x000fe40007fbe0ff */
[----:B------:R-:W-:-:S02]  /*0b90*/  SEL R10, R11, RZ, !P2 ;  /* 0x000000ff0b0a7207 */ /* 0x000fc40005000000 */
[----:B------:R-:W-:Y:S01]  /*0ba0*/  IADD3 R11, P6, R18, 0x3, RZ ;  /* 0x00000003120b7810 */ /* 0x000fe20007fde0ff */
[----:B------:R-:W-:Y:S01]  /*0bb0*/  IMAD.X R28, RZ, RZ, R9, P5 ;  /* 0x000000ffff1c7224 */ /* 0x000fe200028e0609 */
[----:B------:R-:W-:Y:S02]  /*0bc0*/  ISETP.GE.AND P4, PT, R10, RZ, PT ;  /* 0x000000ff0a00720c */ /* 0x000fe40003f86270 */
[----:B------:R-:W-:Y:S02]  /*0bd0*/  ISETP.GE.AND P3, PT, R9, RZ, PT ;  /* 0x000000ff0900720c */ /* 0x000fe40003f66270 */
[----:B------:R-:W-:Y:S02]  /*0be0*/  SEL R18, R11, R18, !P4 ;  /* 0x000000120b127207 */ /* 0x000fe40006000000 */
[----:B------:R-:W-:Y:S01]  /*0bf0*/  SEL R11, R28, R9, !P3 ;  /* 0x000000091c0b7207 */ /* 0x000fe20005800000 */
[----:B------:R-:W-:Y:S01]  /*0c00*/  IMAD.X R9, RZ, RZ, R10, P6 ;  /* 0x000000ffff097224 */ /* 0x000fe200030e060a */
[----:B------:R-:W-:-:S04]  /*0c10*/  SEL R8, R8, R25, !P3 ;  /* 0x0000001908087207 */ /* 0x000fc80005800000 */
[----:B------:R-:W-:Y:S02]  /*0c20*/  SEL R9, R9, R10, !P4 ;  /* 0x0000000a09097207 */ /* 0x000fe40006000000 */
[----:B------:R-:W-:Y:S02]  /*0c30*/  LEA R10, P3, R8, UR6, 0x2 ;  /* 0x00000006080a7c11 */ /* 0x000fe4000f8610ff */
[----:B------:R-:W-:Y:S02]  /*0c40*/  SEL R25, R24, RZ, !P0 ;  /* 0x000000ff18197207 */ /* 0x000fe40004000000 */
[----:B------:R-:W-:Y:S02]  /*0c50*/  SEL R28, R23, RZ, !P0 ;  /* 0x000000ff171c7207 */ /* 0x000fe40004000000 */
[----:B------:R-:W-:Y:S01]  /*0c60*/  LEA.HI.X R11, R8, UR7, R11, 0x2, P3 ;  /* 0x00000007080b7c11 */ /* 0x000fe200098f140b */
[----:B------:R-:W-:Y:S02]  /*0c70*/  IMAD R24, R13, 0xc, RZ ;  /* 0x0000000c0d187824 */ /* 0x000fe400078e02ff */
[----:B------:R-:W-:Y:S01]  /*0c80*/  FADD R13, -R25, R28 ;  /* 0x0000001c190d7221 */ /* 0x000fe20000000100 */
[----:B------:R-:W-:-:S02]  /*0c90*/  IMAD.WIDE.U32 R28, R21, 0xc, R10 ;  /* 0x0000000c151c7825 */ /* 0x000fc400078e000a */
[----:B------:R-:W0:Y:S01]  /*0ca0*/  LDC.64 R10, c[0x0][0x2a8] ;  /* 0x0000aa00ff0a7b82 */ /* 0x000e220000000a00 */
[C---:B------:R-:W-:Y:S02]  /*0cb0*/  LEA R8, P3, R18.reuse, UR6, 0x2 ;  /* 0x0000000612087c11 */ /* 0x040fe4000f8610ff */
[----:B------:R-:W-:Y:S02]  /*0cc0*/  SEL R19, R19, RZ, !P0 ;  /* 0x000000ff13137207 */ /* 0x000fe40004000000 */
[----:B------:R-:W-:-:S03]  /*0cd0*/  LEA.HI.X R9, R18, UR7, R9, 0x2, P3 ;  /* 0x0000000712097c11 */ /* 0x000fc600098f1409 */
[----:B------:R-:W-:Y:S01]  /*0ce0*/  FFMA R18, R13, R19, R25 ;  /* 0x000000130d127223 */ /* 0x000fe20000000019 */
[----:B------:R-:W-:Y:S02]  /*0cf0*/  IMAD.MOV.U32 R25, RZ, RZ, 0x9 ;  /* 0x00000009ff197424 */ /* 0x000fe400078e00ff */
[----:B------:R-:W-:-:S04]  /*0d00*/  IMAD.WIDE.U32 R8, R21, 0xc, R8 ;  /* 0x0000000c15087825 */ /* 0x000fc800078e0008 */
[----:B------:R-:W-:Y:S02]  /*0d10*/  IMAD.MOV.U32 R13, RZ, RZ, RZ ;  /* 0x000000ffff0d7224 */ /* 0x000fe400078e00ff */
[----:B------:R-:W-:Y:S02]  /*0d20*/  IMAD.IADD R29, R29, 0x1, R24 ;  /* 0x000000011d1d7824 */ /* 0x000fe400078e0218 */
[----:B------:R-:W-:Y:S02]  /*0d30*/  IMAD R25, R20, R25, -0x6c00 ;  /* 0xffff940014197424 */ /* 0x000fe400078e0219 */
[----:B------:R-:W-:Y:S01]  /*0d40*/  IMAD.IADD R9, R24, 0x1, R9 ;  /* 0x0000000118097824 */ /* 0x000fe200078e0209 */
[----:B------:R1:W4:Y:S02]  /*0d50*/  @!P0 LDG.E.EL R13, desc[UR4][R14.64] ;  /* 0x000000040e0d8981 */ /* 0x000324000c2e1900 */
[----:B-1----:R-:W-:Y:S01]  /*0d60*/  IMAD.WIDE R14, R25, 0x4, R8 ;  /* 0x00000004190e7825 */ /* 0x002fe200078e0208 */
[----:B------:R-:W-:-:S02]  /*0d70*/  CS2R R8, SRZ ;  /* 0x0000000000087805 */ /* 0x000fc4000001ff00 */
[----:B--2---:R-:W-:Y:S02]  /*0d80*/  SEL R19, R6, RZ, !P0 ;  /* 0x000000ff06137207 */ /* 0x004fe40004000000 */
[----:B---3--:R-:W-:Y:S01]  /*0d90*/  SEL R6, R26, RZ, !P0 ;  /* 0x000000ff1a067207 */ /* 0x008fe20004000000 */
[----:B------:R-:W-:-:S04]  /*0da0*/  IMAD.WIDE R26, R25, 0x4, R28 ;  /* 0x00000004191a7825 */ /* 0x000fc800078e021c */
[----:B0-----:R-:W-:Y:S01]  /*0db0*/  IMAD.WIDE R28, R2, 0x8, R10 ;  /* 0x00000008021c7825 */ /* 0x001fe200078e020a */
[----:B------:R-:W-:-:S06]  /*0dc0*/  CS2R R10, SRZ ;  /* 0x00000000000a7805 */ /* 0x000fcc000001ff00 */
[----:B------:R-:W2:Y:S01]  /*0dd0*/  @!P2 LDG.E.EL.128 R8, desc[UR4][R28.64] ;  /* 0x000000041c08a981 */ /* 0x000ea2000c2e1d00 */
[----:B------:R-:W-:Y:S01]  /*0de0*/  FADD R22, -R19, R22 ;  /* 0x0000001613167221 */ /* 0x000fe20000000100 */
[----:B------:R-:W-:-:S03]  /*0df0*/  IMAD R23, R4, 0x1200, RZ ;  /* 0x0000120004177824 */ /* 0x000fc600078e02ff */
[----:B------:R-:W-:Y:S01]  /*0e00*/  FFMA R6, R22, R6, R19 ;  /* 0x0000000616067223 */ /* 0x000fe20000000013 */
[----:B------:R-:W-:Y:S02]  /*0e10*/  IMAD.MOV.U32 R22, RZ, RZ, RZ ;  /* 0x000000ffff167224 */ /* 0x000fe400078e00ff */
[----:B------:R-:W-:-:S05]  /*0e20*/  IMAD.WIDE R14, R23, 0x4, R14 ;  /* 0x00000004170e7825 */ /* 0x000fca00078e020e */
[----:B------:R0:W3:Y:S01]  /*0e30*/  @!P2 LDG.E.EL R22, desc[UR4][R14.64] ;  /* 0x000000040e16a981 */ /* 0x0000e2000c2e1900 */
[----:B------:R-:W-:Y:S02]  /*0e40*/  IMAD.MOV.U32 R19, RZ, RZ, RZ ;  /* 0x000000ffff137224 */ /* 0x000fe400078e00ff */
[----:B------:R-:W-:-:S05]  /*0e50*/  IMAD.WIDE R26, R23, 0x4, R26 ;  /* 0x00000004171a7825 */ /* 0x000fca00078e021a */
[----:B------:R1:W5:Y:S01]  /*0e60*/  @!P2 LDG.E.EL R19, desc[UR4][R26.64] ;  /* 0x000000041a13a981 */ /* 0x000362000c2e1900 */
[----:B--2---:R-:W-:Y:S02]  /*0e70*/  SEL R9, R9, RZ, !P2 ;  /* 0x000000ff09097207 */ /* 0x004fe40005000000 */
[----:B0-----:R-:W-:Y:S02]  /*0e80*/  SEL R15, R8, RZ, !P2 ;  /* 0x000000ff080f7207 */ /* 0x001fe40005000000 */
[----:B------:R-:W-:Y:S02]  /*0e90*/  ISETP.GE.AND P3, PT, R9, RZ, PT ;  /* 0x000000ff0900720c */ /* 0x000fe40003f66270 */
[----:B------:R-:W-:Y:S02]  /*0ea0*/  IADD3 R14, P4, R15, 0x3, RZ ;  /* 0x000000030f0e7810 */ /* 0x000fe40007f9e0ff */
[----:B------:R-:W-:Y:S02]  /*0eb0*/  SEL R8, R11, RZ, !P2 ;  /* 0x000000ff0b087207 */ /* 0x000fe40005000000 */
[----:B------:R-:W-:-:S02]  /*0ec0*/  SEL R11, R10, RZ, !P2 ;  /* 0x000000ff0a0b7207 */ /* 0x000fc40005000000 */
[----:B------:R-:W-:Y:S01]  /*0ed0*/  SEL R10, R14, R15, !P3 ;  /* 0x0000000f0e0a7207 */ /* 0x000fe20005800000 */
[----:B------:R-:W-:Y:S01]  /*0ee0*/  IMAD.X R14, RZ, RZ, R9, P4 ;  /* 0x000000ffff0e7224 */ /* 0x000fe200020e0609 */
[----:B------:R-:W-:Y:S02]  /*0ef0*/  ISETP.GE.AND P4, PT, R8, RZ, PT ;  /* 0x000000ff0800720c */ /* 0x000fe40003f86270 */
[----:B-1----:R-:W-:Y:S02]  /*0f00*/  IADD3 R26, P5, R11, 0x3, RZ ;  /* 0x000000030b1a7810 */ /* 0x002fe40007fbe0ff */
[----:B------:R-:W-:Y:S02]  /*0f10*/  SEL R15, R14, R9, !P3 ;  /* 0x000000090e0f7207 */ /* 0x000fe40005800000 */
[----:B------:R-:W-:Y:S01]  /*0f20*/  SEL R9, R26, R11, !P4 ;  /* 0x0000000b1a097207 */ /* 0x000fe20006000000 */
[----:B------:R-:W-:Y:S01]  /*0f30*/  IMAD.X R11, RZ, RZ, R8, P5 ;  /* 0x000000ffff0b7224 */ /* 0x000fe200028e0608 */
[----:B------:R-:W-:-:S04]  /*0f40*/  LEA R14, P3, R10, UR6, 0x2 ;  /* 0x000000060a0e7c11 */ /* 0x000fc8000f8610ff */
[----:B------:R-:W-:Y:S02]  /*0f50*/  LEA.HI.X R15, R10, UR7, R15, 0x2, P3 ;  /* 0x000000070a0f7c11 */ /* 0x000fe400098f140f */
[----:B------:R-:W-:Y:S02]  /*0f60*/  SEL R10, R11, R8, !P4 ;  /* 0x000000080b0a7207 */ /* 0x000fe40006000000 */
[----:B------:R-:W-:-:S04]  /*0f70*/  LEA R8, P3, R9, UR6, 0x2 ;  /* 0x0000000609087c11 */ /* 0x000fc8000f8610ff */
[----:B------:R-:W-:Y:S01]  /*0f80*/  LEA.HI.X R9, R9, UR7, R10, 0x2, P3 ;  /* 0x0000000709097c11 */ /* 0x000fe200098f140a */
[----:B------:R-:W-:Y:S01]  /*0f90*/  IMAD.WIDE.U32 R14, R21, 0xc, R14 ;  /* 0x0000000c150e7825 */ /* 0x000fe200078e000e */
[----:B------:R-:W0:Y:S01]  /*0fa0*/  LDC.64 R10, c[0x0][0x2b0] ;  /* 0x0000ac00ff0a7b82 */ /* 0x000e220000000a00 */
[----:B-----5:R-:W-:Y:S01]  /*0fb0*/  SEL R19, R19, RZ, !P2 ;  /* 0x000000ff13137207 */ /* 0x020fe20005000000 */
[----:B------:R-:W-:Y:S01]  /*0fc0*/  ULDC.64 UR6, c[0x0][0x2d8] ;  /* 0x0000b60000067ab9 */ /* 0x000fe20000000a00 */
[----:B------:R-:W-:-:S04]  /*0fd0*/  IMAD.WIDE.U32 R8, R21, 0xc, R8 ;  /* 0x0000000c15087825 */ /* 0x000fc800078e0008 */
[C---:B------:R-:W-:Y:S02]  /*0fe0*/  IMAD.IADD R15, R24.reuse, 0x1, R15 ;  /* 0x00000001180f7824 */ /* 0x040fe400078e020f */
[----:B------:R-:W-:Y:S02]  /*0ff0*/  IMAD.IADD R9, R24, 0x1, R9 ;  /* 0x0000000118097824 */ /* 0x000fe400078e0209 */
[C---:B------:R-:W-:Y:S02]  /*1000*/  IMAD.WIDE R26, R25.reuse, 0x4, R14 ;  /* 0x00000004191a7825 */ /* 0x040fe400078e020e */
[----:B------:R-:W1:Y:S02]  /*1010*/  LDC.64 R14, c[0x0][0x288] ;  /* 0x0000a200ff0e7b82 */ /* 0x000e640000000a00 */
[----:B------:R-:W-:Y:S01]  /*1020*/  IMAD.WIDE R24, R25, 0x4, R8 ;  /* 0x0000000419187825 */ /* 0x000fe200078e0208 */
[----:B------:R-:W-:-:S03]  /*1030*/  CS2R R8, SRZ ;  /* 0x0000000000087805 */ /* 0x000fc6000001ff00 */
[----:B------:R-:W-:Y:S02]  /*1040*/  IMAD.MOV.U32 R21, RZ, RZ, RZ ;  /* 0x000000ffff157224 */ /* 0x000fe400078e00ff */
[----:B------:R-:W-:-:S04]  /*1050*/  IMAD.WIDE R26, R23, 0x4, R26 ;  /* 0x00000004171a7825 */ /* 0x000fc800078e021a */
[----:B0-----:R-:W-:Y:S01]  /*1060*/  IMAD.WIDE R10, R2, 0x4, R10 ;  /* 0x00000004020a7825 */ /* 0x001fe200078e020a */
[----:B------:R-:W2:Y:S04]  /*1070*/  @!P2 LDG.E.EL R21, desc[UR4][R26.64] ;  /* 0x000000041a15a981 */ /* 0x000ea8000c2e1900 */
[----:B------:R0:W5:Y:S01]  /*1080*/  @!P2 LDG.E.EL.64 R8, desc[UR4][R10.64] ;  /* 0x000000040a08a981 */ /* 0x000162000c2e1b00 */
[----:B------:R-:W-:-:S04]  /*1090*/  IMAD.WIDE R28, R23, 0x4, R24 ;  /* 0x00000004171c7825 */ /* 0x000fc800078e0218 */
[----:B------:R-:W-:Y:S01]  /*10a0*/  IMAD.MOV.U32 R23, RZ, RZ, RZ ;  /* 0x000000ffff177224 */ /* 0x000fe200078e00ff */
[----:B0-----:R-:W0:Y:S01]  /*10b0*/  LDC.64 R10, c[0x0][0x2b8] ;  /* 0x0000ae00ff0a7b82 */ /* 0x001e220000000a00 */
[----:B------:R-:W-:-:S04]  /*10c0*/  VIADD R24, R20, 0xfffff400 ;  /* 0xfffff40014187836 */ /* 0x000fc80000000000 */
[----:B------:R-:W4:Y:S01]  /*10d0*/  @!P2 LDG.E.EL R23, desc[UR4][R28.64] ;  /* 0x000000041c17a981 */ /* 0x000f22000c2e1900 */
[----:B------:R-:W-:-:S04]  /*10e0*/  IMAD R25, R24, 0x10, R17 ;  /* 0x0000001018197824 */ /* 0x000fc800078e0211 */
[----:B-1----:R-:W-:Y:S01]  /*10f0*/  IMAD.WIDE R24, R25, 0x4, R14 ;  /* 0x0000000419187825 */ /* 0x002fe200078e020e */
[----:B------:R-:W-:Y:S02]  /*1100*/  CS2R R14, SRZ ;  /* 0x00000000000e7805 */ /* 0x000fe4000001ff00 */
[----:B------:R-:W-:-:S04]  /*1110*/  CS2R R26, SRZ ;  /* 0x00000000001a7805 */ /* 0x000fc8000001ff00 */
[----:B------:R0:W4:Y:S02]  /*1120*/  @!P2 LDG.E.64 R14, desc[UR4][R24.64] ;  /* 0x00000004180ea981 */ /* 0x000124000c1e1b00 */
[----:B0-----:R-:W-:-:S05]  /*1130*/  IMAD.WIDE R24, R5, 0x4, R10 ;  /* 0x0000000405187825 */ /* 0x001fca00078e020a */
[----:B------:R-:W4:Y:S01]  /*1140*/  @!P2 LDG.E.EL R26, desc[UR4][R24.64] ;  /* 0x00000004181aa981 */ /* 0x000f22000c2e1900 */
[----:B------:R-:W-:-:S03]  /*1150*/  ISETP.GT.AND P3, PT, R20, 0xdff, PT ;  /* 0x00000dff1400780c */ /* 0x000fc60003f64270 */
[----:B------:R0:W4:Y:S01]  /*1160*/  @!P2 LDG.E.EL R27, desc[UR4][R24.64] ;  /* 0x00000004181ba981 */ /* 0x000122000c2e1900 */
[----:B--2---:R-:W-:Y:S02]  /*1170*/  SEL R10, R21, RZ, !P2 ;  /* 0x000000ff150a7207 */ /* 0x004fe40005000000 */
[----:B-----5:R-:W-:-:S03]  /*1180*/  SEL R8, R8, RZ, !P2 ;  /* 0x000000ff08087207 */ /* 0x020fc60005000000 */
[----:B------:R-:W-:Y:S02]  /*1190*/  FADD R28, -R19, R10 ;  /* 0x0000000a131c7221 */ /* 0x000fe40000000100 */
[----:B------:R-:W0:Y:S02]  /*11a0*/  LDC.64 R10, c[0x0][0x2c8] ;  /* 0x0000b200ff0a7b82 */ /* 0x000e240000000a00 */
[----:B------:R-:W-:Y:S01]  /*11b0*/  FFMA R8, R28, R8, R19 ;  /* 0x000000081c087223 */ /* 0x000fe20000000013 */
[----:B---3--:R-:W-:Y:S02]  /*11c0*/  SEL R28, R22, RZ, !P2 ;  /* 0x000000ff161c7207 */ /* 0x008fe40005000000 */
[----:B----4-:R-:W-:-:S03]  /*11d0*/  SEL R19, R23, RZ, !P2 ;  /* 0x000000ff17137207 */ /* 0x010fc60005000000 */
[----:B------:R-:W1:Y:S01]  /*11e0*/  LDC.64 R22, c[0x0][0x2d0] ;  /* 0x0000b400ff167b82 */ /* 0x000e620000000a00 */
[----:B------:R-:W-:Y:S01]  /*11f0*/  SEL R9, R9, RZ, !P2 ;  /* 0x000000ff09097207 */ /* 0x000fe20005000000 */
[----:B------:R-:W-:-:S04]  /*1200*/  FADD R19, -R28, R19 ;  /* 0x000000131c137221 */ /* 0x000fc80000000100 */
[----:B------:R-:W-:Y:S01]  /*1210*/  FFMA R21, R19, R9, R28 ;  /* 0x0000000913157223 */ /* 0x000fe2000000001c */
[----:B------:R-:W-:Y:S01]  /*1220*/  SEL R19, R14, RZ, !P2 ;  /* 0x000000ff0e137207 */ /* 0x000fe20005000000 */
[----:B0-----:R-:W-:-:S04]  /*1230*/  IMAD.WIDE R24, R5, 0x8, R10 ;  /* 0x0000000805187825 */ /* 0x001fc800078e020a */
[----:B------:R-:W-:Y:S01]  /*1240*/  FADD R8, -R19, R8 ;  /* 0x0000000813087221 */ /* 0x000fe20000000100 */
[----:B------:R-:W-:Y:S02]  /*1250*/  CS2R R10, SRZ ;  /* 0x00000000000a7805 */ /* 0x000fe4000001ff00 */
[----:B------:R-:W-:Y:S01]  /*1260*/  SEL R26, R26, RZ, !P2 ;  /* 0x000000ff1a1a7207 */ /* 0x000fe20005000000 */
[----:B-1----:R-:W-:-:S04]  /*1270*/  IMAD.WIDE R22, R2, 0x8, R22 ;  /* 0x0000000802167825 */ /* 0x002fc800078e0216 */
[----:B------:R-:W-:Y:S01]  /*1280*/  FFMA R19, R8, R26, R19 ;  /* 0x0000001a08137223 */ /* 0x000fe20000000013 */
[----:B------:R-:W-:Y:S02]  /*1290*/  CS2R R8, SRZ ;  /* 0x0000000000087805 */ /* 0x000fe4000001ff00 */
[----:B------:R-:W-:-:S04]  /*12a0*/  CS2R R28, SRZ ;  /* 0x00000000001c7805 */ /* 0x000fc8000001ff00 */
[----:B------:R-:W2:Y:S04]  /*12b0*/  @P3 LDG.E.EL.128 R8, desc[UR4][R22.64] ;  /* 0x0000000416083981 */ /* 0x000ea8000c2e1d00 */
[----:B------:R-:W3:Y:S01]  /*12c0*/  @P3 LDG.E.EL.64 R28, desc[UR4][R24.64] ;  /* 0x00000004181c3981 */ /* 0x000ee2000c2e1b00 */
[----:B------:R-:W-:Y:S02]  /*12d0*/  SEL R14, R15, RZ, !P2 ;  /* 0x000000ff0f0e7207 */ /* 0x000fe40005000000 */
[----:B------:R-:W-:-:S03]  /*12e0*/  SEL R27, R27, RZ, !P2 ;  /* 0x000000ff1b1b7207 */ /* 0x000fc60005000000 */
[----:B------:R-:W-:-:S04]  /*12f0*/  FADD R21, -R14, R21 ;  /* 0x000000150e157221 */ /* 0x000fc80000000100 */
[----:B------:R-:W-:Y:S01]  /*1300*/  FFMA R14, R21, R27, R14 ;  /* 0x0000001b150e7223 */ /* 0x000fe2000000000e */
[----:B--2---:R-:W-:Y:S02]  /*1310*/  SEL R8, R8, RZ, P3 ;  /* 0x000000ff08087207 */ /* 0x004fe40001800000 */
[----:B------:R-:W-:Y:S02]  /*1320*/  SEL R9, R9, RZ, P3 ;  /* 0x000000ff09097207 */ /* 0x000fe40001800000 */
[----:B------:R-:W-:Y:S02]  /*1330*/  IADD3 R15, P5, R8, 0x6, RZ ;  /* 0x00000006080f7810 */ /* 0x000fe40007fbe0ff */
[----:B---3--:R-:W-:Y:S02]  /*1340*/  SEL R21, R28, RZ, P3 ;  /* 0x000000ff1c157207 */ /* 0x008fe40001800000 */
[----:B------:R-:W-:Y:S01]  /*1350*/  ISETP.GE.AND P4, PT, R9, RZ, PT ;  /* 0x000000ff0900720c */ /* 0x000fe20003f86270 */
[----:B------:R-:W-:Y:S01]  /*1360*/  IMAD.X R24, RZ, RZ, R9, P5 ;  /* 0x000000ffff187224 */ /* 0x000fe200028e0609 */
[----:B------:R-:W-:-:S02]  /*1370*/  SEL R29, R29, RZ, P3 ;  /* 0x000000ff1d1d7207 */ /* 0x000fc40001800000 */
[----:B------:R-:W-:Y:S02]  /*1380*/  IADD3 R22, P5, R21, 0x6, RZ ;  /* 0x0000000615167810 */ /* 0x000fe40007fbe0ff */
[----:B------:R-:W-:Y:S02]  /*1390*/  SEL R8, R15, R8, !P4 ;  /* 0x000000080f087207 */ /* 0x000fe40006000000 */
[----:B------:R-:W-:Y:S01]  /*13a0*/  SEL R9, R24, R9, !P4 ;  /* 0x0000000918097207 */ /* 0x000fe20006000000 */
[----:B------:R-:W-:Y:S01]  /*13b0*/  IMAD.X R24, RZ, RZ, R29, P5 ;  /* 0x000000ffff187224 */ /* 0x000fe200028e061d */
[----:B------:R-:W-:Y:S02]  /*13c0*/  ISETP.GE.AND P4, PT, R29, RZ, PT ;  /* 0x000000ff1d00720c */ /* 0x000fe40003f86270 */
[----:B------:R-:W-:Y:S02]  /*13d0*/  LEA R28, P5, R8, UR6, 0x2 ;  /* 0x00000006081c7c11 */ /* 0x000fe4000f8a10ff */
[----:B------:R-:W-:-:S02]  /*13e0*/  SEL R21, R22, R21, !P4 ;  /* 0x0000001516157207 */ /* 0x000fc40006000000 */
[----:B------:R-:W-:Y:S02]  /*13f0*/  SEL R22, R24, R29, !P4 ;  /* 0x0000001d18167207 */ /* 0x000fe40006000000 */
[----:B------:R-:W-:Y:S02]  /*1400*/  LEA.HI.X R29, R8, UR7, R9, 0x2, P5 ;  /* 0x00000007081d7c11 */ /* 0x000fe4000a8f1409 */
[----:B------:R-:W-:Y:S02]  /*1410*/  SEL R9, R10, RZ, P3 ;  /* 0x000000ff0a097207 */ /* 0x000fe40001800000 */
[----:B------:R-:W-:Y:S01]  /*1420*/  SEL R10, R11, RZ, P3 ;  /* 0x000000ff0b0a7207 */ /* 0x000fe20001800000 */
[----:B------:R-:W-:Y:S01]  /*1430*/  IMAD.MOV.U32 R11, RZ, RZ, 0x24 ;  /* 0x00000024ff0b7424 */ /* 0x000fe200078e00ff */
[----:B------:R-:W-:Y:S02]  /*1440*/  IADD3 R8, P5, R9, 0x6, RZ ;  /* 0x0000000609087810 */ /* 0x000fe40007fbe0ff */
[----:B------:R-:W-:Y:S01]  /*1450*/  ISETP.GE.AND P4, PT, R10, RZ, PT ;  /* 0x000000ff0a00720c */ /* 0x000fe20003f86270 */
[----:B------:R-:W-:-:S02]  /*1460*/  IMAD R24, R20, R11, -0x1f800 ;  /* 0xfffe080014187424 */ /* 0x000fc400078e020b */
[----:B------:R-:W-:Y:S01]  /*1470*/  IMAD.X R11, RZ, RZ, R10, P5 ;  /* 0x000000ffff0b7224 */ /* 0x000fe200028e060a */
[----:B------:R-:W-:-:S04]  /*1480*/  SEL R9, R8, R9, !P4 ;  /* 0x0000000908097207 */ /* 0x000fc80006000000 */
[----:B------:R-:W-:Y:S02]  /*1490*/  SEL R10, R11, R10, !P4 ;  /* 0x0000000a0b0a7207 */ /* 0x000fe40006000000 */
[C---:B------:R-:W-:Y:S02]  /*14a0*/  LEA R8, P4, R9.reuse, UR6, 0x2 ;  /* 0x0000000609087c11 */ /* 0x040fe4000f8810ff */
[----:B------:R-:W-:Y:S02]  /*14b0*/  SHF.R.S32.HI R15, RZ, 0x1f, R16 ;  /* 0x0000001fff0f7819 */ /* 0x000fe40000011410 */
[----:B------:R-:W-:Y:S02]  /*14c0*/  LEA.HI.X R9, R9, UR7, R10, 0x2, P4 ;  /* 0x0000000709097c11 */ /* 0x000fe4000a0f140a */
[----:B------:R-:W0:Y:S01]  /*14d0*/  LDC.64 R10, c[0x0][0x2e0] ;  /* 0x0000b800ff0a7b82 */ /* 0x000e220000000a00 */
[----:B------:R-:W-:Y:S01]  /*14e0*/  IMAD R22, R22, 0x18, RZ ;  /* 0x0000001816167824 */ /* 0x000fe200078e02ff */
[----:B------:R-:W-:Y:S01]  /*14f0*/  LEA.HI R15, R15, R16, RZ, 0x10 ;  /* 0x000000100f0f7211 */ /* 0x000fe200078f80ff */
[----:B------:R-:W-:-:S03]  /*1500*/  IMAD.WIDE.U32 R28, R21, 0x18, R28 ;  /* 0x00000018151c7825 */ /* 0x000fc600078e001c */
[----:B------:R-:W-:Y:S01]  /*1510*/  SHF.R.S32.HI R15, RZ, 0x10, R15 ;  /* 0x00000010ff0f7819 */ /* 0x000fe2000001140f */
[----:B------:R-:W-:Y:S02]  /*1520*/  IMAD.IADD R29, R29, 0x1, R22 ;  /* 0x000000011d1d7824 */ /* 0x000fe400078e0216 */
[----:B------:R-:W-:-:S04]  /*1530*/  IMAD.WIDE.U32 R8, R21, 0x18, R8 ;  /* 0x0000001815087825 */ /* 0x000fc800078e0008 */
[----:B------:R-:W-:-:S04]  /*1540*/  IMAD.WIDE R28, R24, 0x4, R28 ;  /* 0x00000004181c7825 */ /* 0x000fc800078e021c */
[----:B------:R-:W-:Y:S02]  /*1550*/  IMAD R23, R15, 0x4800, RZ ;  /* 0x000048000f177824 */ /* 0x000fe400078e02ff */
[----:B------:R-:W-:Y:S02]  /*1560*/  IMAD.IADD R9, R22, 0x1, R9 ;  /* 0x0000000116097824 */ /* 0x000fe400078e0209 */
[----:B------:R-:W-:Y:S02]  /*1570*/  IMAD.MOV.U32 R15, RZ, RZ, RZ ;  /* 0x000000ffff0f7224 */ /* 0x000fe400078e00ff */
[----:B------:R-:W-:-:S04]  /*1580*/  IMAD.WIDE R28, R23, 0x4, R28 ;  /* 0x00000004171c7825 */ /* 0x000fc800078e021c */
[----:B------:R-:W-:Y:S01]  /*1590*/  IMAD.WIDE R26, R24, 0x4, R8 ;  /* 0x00000004181a7825 */ /* 0x000fe200078e0208 */
[----:B------:R0:W2:Y:S03]  /*15a0*/  @P3 LDG.E.EL R15, desc[UR4][R28.64] ;  /* 0x000000041c0f3981 */ /* 0x0000a6000c2e1900 */
[----:B------:R-:W-:-:S04]  /*15b0*/  VIADD R8, R20, 0xfffff200 ;  /* 0xfffff20014087836 */ /* 0x000fc80000000000 */
[----:B------:R-:W-:Y:S01]  /*15c0*/  IMAD R17, R8, 0x10, R17 ;  /* 0x0000001008117824 */ /* 0x000fe200078e0211 */
[----:B------:R-:W-:Y:S01]  /*15d0*/  CS2R R8, SRZ ;  /* 0x0000000000087805 */ /* 0x000fe2000001ff00 */
[----:B0-----:R-:W-:Y:S01]  /*15e0*/  IMAD.WIDE R28, R2, 0x8, R10 ;  /* 0x00000008021c7825 */ /* 0x001fe200078e020a */
[----:B------:R-:W-:-:S06]  /*15f0*/  CS2R R10, SRZ ;  /* 0x00000000000a7805 */ /* 0x000fcc000001ff00 */
[----:B------:R-:W3:Y:S01]  /*1600*/  @P3 LDG.E.EL.128 R8, desc[UR4][R28.64] ;  /* 0x000000041c083981 */ /* 0x000ee2000c2e1d00 */
[----:B------:R-:W-:Y:S01]  /*1610*/  ISETP.GE.AND P4, PT, R20, 0x800, PT ;  /* 0x000008001400780c */ /* 0x000fe20003f86270 */
[----:B------:R-:W-:Y:S02]  /*1620*/  IMAD.MOV.U32 R20, RZ, RZ, RZ ;  /* 0x000000ffff147224 */ /* 0x000fe400078e00ff */
[----:B------:R-:W-:-:S05]  /*1630*/  IMAD.WIDE R26, R23, 0x4, R26 ;  /* 0x00000004171a7825 */ /* 0x000fca00078e021a */
[----:B------:R3:W4:Y:S01]  /*1640*/  @P3 LDG.E.EL R20, desc[UR4][R26.64] ;  /* 0x000000041a143981 */ /* 0x000722000c2e1900 */
[----:B------:R-:W-:-:S05]  /*1650*/  LOP3.LUT R3, R3, 0xffff0000, RZ, 0xc0, !PT ;  /* 0xffff000003037812 */ /* 0x000fca00078ec0ff */
[----:B------:R-:W-:-:S04]  /*1660*/  IMAD.IADD R3, R16, 0x1, -R3 ;  /* 0x0000000110037824 */ /* 0x000fc800078e0a03 */
[----:B------:R-:W-:Y:S01]  /*1670*/  IMAD R3, R4, 0x8000, R3 ;  /* 0x0000800004037824 */ /* 0x000fe200078e0203 */
[----:B---3--:R-:W-:Y:S02]  /*1680*/  SEL R27, R8, RZ, P3 ;  /* 0x000000ff081b7207 */ /* 0x008fe40001800000 */
[----:B------:R-:W-:Y:S02]  /*1690*/  SEL R9, R9, RZ, P3 ;  /* 0x000000ff09097207 */ /* 0x000fe40001800000 */
[----:B------:R-:W-:Y:S02]  /*16a0*/  IADD3 R8, P6, R27, 0x6, RZ ;  /* 0x000000061b087810 */ /* 0x000fe40007fde0ff */
[----:B------:R-:W-:Y:S02]  /*16b0*/  SEL R25, R10, RZ, P3 ;  /* 0x000000ff0a197207 */ /* 0x000fe40001800000 */
[----:B------:R-:W-:Y:S01]  /*16c0*/  ISETP.GE.AND P5, PT, R9, RZ, PT ;  /* 0x000000ff0900720c */ /* 0x000fe20003fa6270 */
[----:B------:R-:W-:Y:S01]  /*16d0*/  IMAD.X R26, RZ, RZ, R9, P6 ;  /* 0x000000ffff1a7224 */ /* 0x000fe200030e0609 */
[----:B------:R-:W-:-:S02]  /*16e0*/  SEL R10, R11, RZ, P3 ;  /* 0x000000ff0b0a7207 */ /* 0x000fc40001800000 */
[----:B------:R-:W-:Y:S02]  /*16f0*/  SEL R8, R8, R27, !P5 ;  /* 0x0000001b08087207 */ /* 0x000fe40006800000 */
[----:B------:R-:W-:Y:S02]  /*1700*/  SEL R9, R26, R9, !P5 ;  /* 0x000000091a097207 */ /* 0x000fe40006800000 */
[----:B------:R-:W-:Y:S02]  /*1710*/  ISETP.GE.AND P5, PT, R10, RZ, PT ;  /* 0x000000ff0a00720c */ /* 0x000fe40003fa6270 */
[----:B------:R-:W-:-:S04]  /*1720*/  IADD3 R26, P6, R25, 0x6, RZ ;  /* 0x00000006191a7810 */ /* 0x000fc80007fde0ff */
[----:B------:R-:W-:Y:S01]  /*1730*/  SEL R11, R26, R25, !P5 ;  /* 0x000000191a0b7207 */ /* 0x000fe20006800000 */
[----:B------:R-:W-:Y:S01]  /*1740*/  IMAD.X R25, RZ, RZ, R10, P6 ;  /* 0x000000ffff197224 */ /* 0x000fe200030e060a */
[----:B------:R-:W-:-:S04]  /*1750*/  LEA R28, P6, R8, UR6, 0x2 ;  /* 0x00000006081c7c11 */ /* 0x000fc8000f8c10ff */
[----:B------:R-:W-:Y:S02]  /*1760*/  SEL R26, R25, R10, !P5 ;  /* 0x0000000a191a7207 */ /* 0x000fe40006800000 */
[C---:B------:R-:W-:Y:S02]  /*1770*/  LEA R10, P5, R11.reuse, UR6, 0x2 ;  /* 0x000000060b0a7c11 */ /* 0x040fe4000f8a10ff */
[----:B------:R-:W-:Y:S02]  /*1780*/  LEA.HI.X R29, R8, UR7, R9, 0x2, P6 ;  /* 0x00000007081d7c11 */ /* 0x000fe4000b0f1409 */
[----:B------:R-:W-:Y:S01]  /*1790*/  LEA.HI.X R11, R11, UR7, R26, 0x2, P5 ;  /* 0x000000070b0b7c11 */ /* 0x000fe2000a8f141a */
[----:B------:R-:W0:Y:S01]  /*17a0*/  LDC.64 R8, c[0x0][0x2e8] ;  /* 0x0000ba00ff087b82 */ /* 0x000e220000000a00 */
[----:B------:R-:W-:-:S04]  /*17b0*/  IMAD.WIDE.U32 R28, R21, 0x18, R28 ;  /* 0x00000018151c7825 */ /* 0x000fc800078e001c */
[----:B------:R-:W-:-:S04]  /*17c0*/  IMAD.WIDE.U32 R10, R21, 0x18, R10 ;  /* 0x00000018150a7825 */ /* 0x000fc800078e000a */
[C---:B------:R-:W-:Y:S02]  /*17d0*/  IMAD.IADD R29, R22.reuse, 0x1, R29 ;  /* 0x00000001161d7824 */ /* 0x040fe400078e021d */
[----:B------:R-:W-:Y:S02]  /*17e0*/  IMAD.IADD R11, R22, 0x1, R11 ;  /* 0x00000001160b7824 */ /* 0x000fe400078e020b */
[----:B------:R-:W-:-:S04]  /*17f0*/  IMAD.WIDE R28, R24, 0x4, R28 ;  /* 0x00000004181c7825 */ /* 0x000fc800078e021c */
[----:B------:R-:W-:Y:S02]  /*1800*/  IMAD.WIDE R26, R24, 0x4, R10 ;  /* 0x00000004181a7825 */ /* 0x000fe400078e020a */
[----:B------:R-:W1:Y:S02]  /*1810*/  LDC.64 R10, c[0x0][0x2c0] ;  /* 0x0000b000ff0a7b82 */ /* 0x000e640000000a00 */
[----:B------:R-:W-:-:S04]  /*1820*/  IMAD.WIDE R28, R23, 0x4, R28 ;  /* 0x00000004171c7825 */ /* 0x000fc800078e021c */
[----:B------:R-:W-:Y:S02]  /*1830*/  IMAD.WIDE R26, R23, 0x4, R26 ;  /* 0x00000004171a7825 */ /* 0x000fe400078e021a */
[----:B------:R-:W3:Y:S02]  /*1840*/  LDC.64 R22, c[0x0][0x2f0] ;  /* 0x0000bc00ff167b82 */ /* 0x000ee40000000a00 */
[----:B------:R-:W-:Y:S02]  /*1850*/  IMAD.MOV.U32 R24, RZ, RZ, RZ ;  /* 0x000000ffff187224 */ /* 0x000fe400078e00ff */
[----:B------:R-:W-:-:S04]  /*1860*/  IMAD.MOV.U32 R21, RZ, RZ, RZ ;  /* 0x000000ffff157224 */ /* 0x000fc800078e00ff */
[----:B------:R0:W5:Y:S04]  /*1870*/  @P3 LDG.E.EL R24, desc[UR4][R26.64] ;  /* 0x000000041a183981 */ /* 0x000168000c2e1900 */
[----:B------:R1:W5:Y:S01]  /*1880*/  @P3 LDG.E.EL R21, desc[UR4][R28.64] ;  /* 0x000000041c153981 */ /* 0x000362000c2e1900 */
[----:B0-----:R-:W-:Y:S01]  /*1890*/  IMAD.WIDE R26, R2, 0x4, R8 ;  /* 0x00000004021a7825 */ /* 0x001fe200078e0208 */
[----:B------:R-:W-:-:S06]  /*18a0*/  CS2R R8, SRZ ;  /* 0x0000000000087805 */ /* 0x000fcc000001ff00 */
[----:B------:R0:W5:Y:S01]  /*18b0*/  @P3 LDG.E.EL.64 R8, desc[UR4][R26.64] ;  /* 0x000000041a083981 */ /* 0x000162000c2e1b00 */
[----:B-1----:R-:W-:Y:S01]  /*18c0*/  IMAD.WIDE R28, R17, 0x4, R10 ;  /* 0x00000004111c7825 */ /* 0x002fe200078e020a */
[----:B------:R-:W-:Y:S01]  /*18d0*/  CS2R R10, SRZ ;  /* 0x00000000000a7805 */ /* 0x000fe2000001ff00 */
[----:B0-----:R-:W0:Y:S02]  /*18e0*/  LDC.64 R26, c[0x0][0x210] ;  /* 0x00008400ff1a7b82 */ /* 0x001e240000000a00 */
[----:B---3--:R-:W-:-:S03]  /*18f0*/  IMAD.WIDE R22, R5, 0x4, R22 ;  /* 0x0000000405167825 */ /* 0x008fc600078e0216 */
[----:B------:R-:W3:Y:S01]  /*1900*/  @P3 LDG.E.64 R10, desc[UR4][R28.64] ;  /* 0x000000041c0a3981 */ /* 0x000ee2000c1e1b00 */
[----:B------:R-:W-:Y:S02]  /*1910*/  IMAD.MOV.U32 R17, RZ, RZ, RZ ;  /* 0x000000ffff117224 */ /* 0x000fe400078e00ff */
[----:B------:R-:W-:-:S04]  /*1920*/  IMAD.MOV.U32 R5, RZ, RZ, RZ ;  /* 0x000000ffff057224 */ /* 0x000fc800078e00ff */
[----:B------:R-:W3:Y:S04]  /*1930*/  @P3 LDG.E.EL R17, desc[UR4][R22.64] ;  /* 0x0000000416113981 */ /* 0x000ee8000c2e1900 */
[----:B------:R1:W3:Y:S01]  /*1940*/  @P3 LDG.E.EL R5, desc[UR4][R22.64] ;  /* 0x0000000416053981 */ /* 0x0002e2000c2e1900 */
[----:B0-----:R-:W-:Y:S01]  /*1950*/  IMAD.WIDE R26, R3, 0x4, R26 ;  /* 0x00000004031a7825 */ /* 0x001fe200078e021a */
[----:B------:R-:W-:-:S06]  /*1960*/  CS2R R2, SRZ ;  /* 0x0000000000027805 */ /* 0x000fcc000001ff00 */
[----:B------:R-:W3:Y:S01]  /*1970*/  @!P4 LDG.E.64 R2, desc[UR4][R26.64] ;  /* 0x000000041a02c981 */ /* 0x000ee2000c1e1b00 */
[----:B--2---:R-:W-:Y:S02]  /*1980*/  SEL R25, R15, RZ, P3 ;  /* 0x000000ff0f197207 */ /* 0x004fe40001800000 */
[----:B----4-:R-:W-:Y:S02]  /*1990*/  SEL R20, R20, RZ, P3 ;  /* 0x000000ff14147207 */ /* 0x010fe40001800000 */
[----:B------:R-:W-:Y:S02]  /*19a0*/  SEL R7, R7, RZ, !P0 ;  /* 0x000000ff07077207 */ /* 0x000fe40004000000 */
[----:B------:R-:W-:-:S03]  /*19b0*/  SEL R13, R13, RZ, !P0 ;  /* 0x000000ff0d0d7207 */ /* 0x000fc60004000000 */
[----:B------:R-:W-:-:S04]  /*19c0*/  FADD R18, -R7, R18 ;  /* 0x0000001207127221 */ /* 0x000fc80000000100 */
[----:B------:R-:W-:Y:S01]  /*19d0*/  FFMA R13, R18, R13, R7 ;  /* 0x0000000d120d7223 */ /* 0x000fe20000000007 */
[----:B-----5:R-:W-:Y:S02]  /*19e0*/  SEL R15, R24, RZ, P3 ;  /* 0x000000ff180f7207 */ /* 0x020fe40001800000 */
[----:B------:R-:W-:-:S03]  /*19f0*/  SEL R4, R21, RZ, P3 ;  /* 0x000000ff15047207 */ /* 0x000fc60001800000 */
[----:B-1----:R-:W-:Y:S02]  /*1a00*/  FADD R23, -R20, R15 ;  /* 0x0000000f14177221 */ /* 0x002fe40000000100 */
[----:B------:R-:W-:Y:S01]  /*1a10*/  FADD R4, -R25, R4 ;  /* 0x0000000419047221 */ /* 0x000fe20000000100 */
[----:B------:R-:W-:Y:S02]  /*1a20*/  SEL R8, R8, RZ, P3 ;  /* 0x000000ff08087207 */ /* 0x000fe40001800000 */
[----:B------:R-:W-:-:S03]  /*1a30*/  SEL R21, R9, RZ, P3 ;  /* 0x000000ff09157207 */ /* 0x000fc60001800000 */
[----:B------:R-:W-:Y:S02]  /*1a40*/  FFMA R4, R4, R8, R25 ;  /* 0x0000000804047223 */ /* 0x000fe40000000019 */
[----:B------:R-:W0:Y:S01]  /*1a50*/  LDC.64 R8, c[0x0][0x2f8] ;  /* 0x0000be00ff087b82 */ /* 0x000e220000000a00 */
[----:B------:R-:W-:Y:S01]  /*1a60*/  FFMA R21, R23, R21, R20 ;  /* 0x0000001517157223 */ /* 0x000fe20000000014 */
[----:B---3--:R-:W-:Y:S02]  /*1a70*/  SEL R15, R10, RZ, P3 ;  /* 0x000000ff0a0f7207 */ /* 0x008fe40001800000 */
[----:B------:R-:W-:-:S03]  /*1a80*/  SEL R10, R11, RZ, P3 ;  /* 0x000000ff0b0a7207 */ /* 0x000fc60001800000 */
[----:B------:R-:W-:Y:S02]  /*1a90*/  FADD R4, -R15, R4 ;  /* 0x000000040f047221 */ /* 0x000fe40000000100 */
[----:B------:R-:W-:Y:S01]  /*1aa0*/  FADD R21, -R10, R21 ;  /* 0x000000150a157221 */ /* 0x000fe20000000100 */
[----:B------:R-:W-:Y:S02]  /*1ab0*/  SEL R17, R17, RZ, P3 ;  /* 0x000000ff11117207 */ /* 0x000fe40001800000 */
[----:B------:R-:W-:-:S03]  /*1ac0*/  SEL R5, R5, RZ, P3 ;  /* 0x000000ff05057207 */ /* 0x000fc60001800000 */
[----:B------:R-:W-:Y:S02]  /*1ad0*/  FFMA R4, R4, R17, R15 ;  /* 0x0000001104047223 */ /* 0x000fe4000000000f */
[----:B------:R-:W-:-:S03]  /*1ae0*/  FFMA R5, R21, R5, R10 ;  /* 0x0000000515057223 */ /* 0x000fc6000000000a */
[----:B------:R-:W-:Y:S02]  /*1af0*/  @P2 FSEL R19, R4, RZ, P3 ;  /* 0x000000ff04132208 */ /* 0x000fe40001800000 */
[----:B------:R-:W-:Y:S02]  /*1b00*/  @P2 FSEL R14, R5, RZ, P3 ;  /* 0x000000ff050e2208 */ /* 0x000fe40001800000 */
[----:B------:R-:W-:Y:S02]  /*1b10*/  @P1 FSEL R0, R6, R19, !P0 ;  /* 0x0000001306001208 */ /* 0x000fe40004000000 */
[----:B------:R-:W-:Y:S02]  /*1b20*/  @P1 FSEL R12, R13, R14, !P0 ;  /* 0x0000000e0d0c1208 */ /* 0x000fe40004000000 */
[----:B------:R-:W-:Y:S02]  /*1b30*/  SEL R5, R2, RZ, !P4 ;  /* 0x000000ff02057207 */ /* 0x000fe40006000000 */
[----:B------:R-:W-:Y:S01]  /*1b40*/  SEL R3, R3, RZ, !P4 ;  /* 0x000000ff03037207 */ /* 0x000fe20006000000 */
[----:B0-----:R-:W-:Y:S01]  /*1b50*/  IMAD.WIDE R8, R16, 0x4, R8 ;  /* 0x0000000410087825 */ /* 0x001fe200078e0208 */
[----:B------:R-:W-:-:S02]  /*1b60*/  SEL R2, R5, R0, !P4 ;  /* 0x0000000005027207 */ /* 0x000fc40006000000 */
[----:B------:R-:W-:-:S05]  /*1b70*/  SEL R3, R3, R12, !P4 ;  /* 0x0000000c03037207 */ /* 0x000fca0006000000 */
[----:B------:R-:W-:Y:S01]  /*1b80*/  STG.E.64 desc[UR4][R8.64], R2 ;  /* 0x0000000208007986 */ /* 0x000fe2000c101b04 */
[----:B------:R-:W-:Y:S05]  /*1b90*/  EXIT ;  /* 0x000000000000794d */ /* 0x000fea0003800000 */
.L_x_0:
[----:B------:R-:W-:-:S00]  /*1ba0*/  BRA `(.L_x_0) ;  /* 0xfffffffc00fc7947 */ /* 0x000fc0000383ffff */
[----:B------:R-:W-:-:S00]  /*1bb0*/  NOP ;  /* 0x0000000000007918 */ /* 0x000fc00000000000 */
        /* <DEDUP_REMOVED lines=12> */
.L_x_1:


//--------------------- .nv.constant0.triton_poi_fused_cat_23 --------------------------
	.section	.nv.constant0.triton_poi_fused_cat_23,"a",@progbits
	.sectionflags	@""
	.align	4
.nv.constant0.triton_poi_fused_cat_23:
	.zero		772
